	.target	sm_100a

	.elftype	@"ET_EXEC"


//--------------------- .note.nv.tkinfo           --------------------------
	.section	.note.nv.tkinfo,"",@"SHT_NOTE"
	.sectionflags	@"SHF_NOTE_NV_TKINFO"
	.tkinfo
        /*0018*/ 	.word	0x00000081
        /*0030*/ 	.string	""
        /*0030*/ 	.string	"ptxas-blackwell"
        /*0030*/ 	.string	"Cuda compilation tools, release 12.9, V12.9.86"
        /*0030*/ 	.string	"Build cuda_12.9.r12.9/compiler.36037853_0"
        /*0030*/ 	.string	"-v  -suppress-debug-info  -lineinfo  -arch sm_100a "



//--------------------- .note.nv.cuver            --------------------------
	.section	.note.nv.cuver,"",@"SHT_NOTE"
	.sectionflags	@"SHF_NOTE_NV_CUVER"
        /*0018*/ 	.short	0x0001
        /*001a*/ 	.short	0x0064
        /*001c*/ 	.short	0x0001
        /*001e*/ 	.short	0x0000
        /*0020*/ 	.short	0x0001
        /*0022*/ 	.short	0x0000


//--------------------- .nv.info                  --------------------------
	.section	.nv.info,"",@"SHT_CUDA_INFO"
	.align	4


	//----- nvinfo : EIATTR_REGCOUNT
	.align		4
        /*0000*/ 	.byte	0x04, 0x2f
        /*0002*/ 	.short	(.L_4 - .L_3)
	.align		4
.L_3:
        /*0004*/ 	.word	index@(gluon_mma)
        /*0008*/ 	.word	0x00000066


	//----- nvinfo : EIATTR_FRAME_SIZE
	.align		4
.L_4:
        /*000c*/ 	.byte	0x04, 0x11
        /*000e*/ 	.short	(.L_6 - .L_5)
	.align		4
.L_5:
        /*0010*/ 	.word	index@($__internal_2_$__cuda_sm10x_tcgen05_guardrail_trap_unallocated_columns_being_dealloced)
        /*0014*/ 	.word	0x00000000


	//----- nvinfo : EIATTR_FRAME_SIZE
	.align		4
.L_6:
        /*0018*/ 	.byte	0x04, 0x11
        /*001a*/ 	.short	(.L_8 - .L_7)
	.align		4
.L_7:
        /*001c*/ 	.word	index@($__internal_1_$__cuda_sm10x_tcgen05_guardrail_trap_phase_invalid_during_alloc)
        /*0020*/ 	.word	0x00000000


	//----- nvinfo : EIATTR_FRAME_SIZE
	.align		4
.L_8:
        /*0024*/ 	.byte	0x04, 0x11
        /*0026*/ 	.short	(.L_10 - .L_9)
	.align		4
.L_9:
        /*0028*/ 	.word	index@($__internal_0_$__cuda_sm10x_tcgen05_guardrail_trap_col_being_dealloced_not_returned_by_alloc)
        /*002c*/ 	.word	0x00000000


	//----- nvinfo : EIATTR_FRAME_SIZE
	.align		4
.L_10:
        /*0030*/ 	.byte	0x04, 0x11
        /*0032*/ 	.short	(.L_12 - .L_11)
	.align		4
.L_11:
        /*0034*/ 	.word	index@(gluon_mma)
        /*0038*/ 	.word	0x00000000


	//----- nvinfo : EIATTR_MIN_STACK_SIZE
	.align		4
.L_12:
        /*003c*/ 	.byte	0x04, 0x12
        /*003e*/ 	.short	(.L_14 - .L_13)
	.align		4
.L_13:
        /*0040*/ 	.word	index@(gluon_mma)
        /*0044*/ 	.word	0x00000000
.L_14:


//--------------------- .nv.info.gluon_mma        --------------------------
	.section	.nv.info.gluon_mma,"",@"SHT_CUDA_INFO"
	.sectionflags	@""
	.align	4


	//----- nvinfo : EIATTR_CUDA_API_VERSION
	.align		4
        /*0000*/ 	.byte	0x04, 0x37
        /*0002*/ 	.short	(.L_16 - .L_15)
.L_15:
        /*0004*/ 	.word	0x00000081


	//----- nvinfo : EIATTR_KPARAM_INFO
	.align		4
.L_16:
        /*0008*/ 	.byte	0x04, 0x17
        /*000a*/ 	.short	(.L_18 - .L_17)
.L_17:
        /*000c*/ 	.word	0x00000000
        /*0010*/ 	.short	0x0004
        /*0012*/ 	.short	0x0020
        /*0014*/ 	.byte	0x00, 0xf4, 0x21, 0x00


	//----- nvinfo : EIATTR_KPARAM_INFO
	.align		4
.L_18:
        /*0018*/ 	.byte	0x04, 0x17
        /*001a*/ 	.short	(.L_20 - .L_19)
.L_19:
        /*001c*/ 	.word	0x00000000
        /*0020*/ 	.short	0x0003
        /*0022*/ 	.short	0x0018
        /*0024*/ 	.byte	0x00, 0xf4, 0x21, 0x00


	//----- nvinfo : EIATTR_KPARAM_INFO
	.align		4
.L_20:
        /*0028*/ 	.byte	0x04, 0x17
        /*002a*/ 	.short	(.L_22 - .L_21)
.L_21:
        /*002c*/ 	.word	0x00000000
        /*0030*/ 	.short	0x0002
        /*0032*/ 	.short	0x0010
        /*0034*/ 	.byte	0x00, 0xf4, 0x21, 0x00


	//----- nvinfo : EIATTR_KPARAM_INFO
	.align		4
.L_22:
        /*0038*/ 	.byte	0x04, 0x17
        /*003a*/ 	.short	(.L_24 - .L_23)
.L_23:
        /*003c*/ 	.word	0x00000000
        /*0040*/ 	.short	0x0001
        /*0042*/ 	.short	0x0008
        /*0044*/ 	.byte	0x00, 0xf4, 0x21, 0x00


	//----- nvinfo : EIATTR_KPARAM_INFO
	.align		4
.L_24:
        /*0048*/ 	.byte	0x04, 0x17
        /*004a*/ 	.short	(.L_26 - .L_25)
.L_25:
        /*004c*/ 	.word	0x00000000
        /*0050*/ 	.short	0x0000
        /*0052*/ 	.short	0x0000
        /*0054*/ 	.byte	0x00, 0xf4, 0x21, 0x00


	//----- nvinfo : EIATTR_AT_ENTRY_FRAGMENTS
	.align		4
.L_26:
        /*0058*/ 	.byte	0x04, 0x4f
        /*005a*/ 	.short	(.L_28 - .L_27)


	//   ....[0]....
.L_27:
        /*005c*/ 	.word	0x00000004


	//----- nvinfo : EIATTR_RESERVED_SMEM_USED
	.align		4
.L_28:
        /*0060*/ 	.byte	0x01, 0x41
	.zero		2


	//----- nvinfo : EIATTR_SPARSE_MMA_MASK
	.align		4
        /*0064*/ 	.byte	0x03, 0x50
        /*0066*/ 	.short	0x0000


	//----- nvinfo : EIATTR_TCGEN05_1CTA_USED
	.align		4
        /*0068*/ 	.byte	0x01, 0x51
	.zero		2


	//----- nvinfo : EIATTR_MAXREG_COUNT
	.align		4
        /*006c*/ 	.byte	0x03, 0x1b
        /*006e*/ 	.short	0x00ff


	//----- nvinfo : EIATTR_NUM_BARRIERS
	.align		4
        /*0070*/ 	.byte	0x02, 0x4c
        /*0072*/ 	.byte	0x01
	.zero		1


	//----- nvinfo : EIATTR_INT_WARP_WIDE_INSTR_OFFSETS
	.align		4
        /*0074*/ 	.byte	0x04, 0x31
        /*0076*/ 	.short	(.L_30 - .L_29)


	//   ....[0]....
.L_29:
        /*0078*/ 	.word	0x00000d40


	//   ....[1]....
        /*007c*/ 	.word	0x00000d50


	//   ....[2]....
        /*0080*/ 	.word	0x00001180


	//   ....[3]....
        /*0084*/ 	.word	0x00001190


	//   ....[4]....
        /*0088*/ 	.word	0x00002050


	//   ....[5]....
        /*008c*/ 	.word	0x000020a0


	//----- nvinfo : EIATTR_COOP_GROUP_MASK_REGIDS
	.align		4
.L_30:
        /*0090*/ 	.byte	0x04, 0x29
        /*0092*/ 	.short	(.L_32 - .L_31)


	//   ....[0]....
.L_31:
        /*0094*/ 	.word	0xffffffff


	//   ....[1]....
        /*0098*/ 	.word	0xffffffff


	//   ....[2]....
        /*009c*/ 	.word	0xffffffff


	//   ....[3]....
        /*00a0*/ 	.word	0xffffffff


	//----- nvinfo : EIATTR_COOP_GROUP_INSTR_OFFSETS
	.align		4
.L_32:
        /*00a4*/ 	.byte	0x04, 0x28
        /*00a6*/ 	.short	(.L_34 - .L_33)


	//   ....[0]....
.L_33:
        /*00a8*/ 	.word	0x00000050


	//   ....[1]....
        /*00ac*/ 	.word	0x00000310


	//   ....[2]....
        /*00b0*/ 	.word	0x00001ee0


	//   ....[3]....
        /*00b4*/ 	.word	0x00002150


	//----- nvinfo : EIATTR_VRC_CTA_INIT_COUNT
	.align		4
.L_34:
        /*00b8*/ 	.byte	0x02, 0x4a
        /*00ba*/ 	.byte	0x80
	.zero		1


	//----- nvinfo : EIATTR_MBARRIER_INSTR_OFFSETS
	.align		4
        /*00bc*/ 	.byte	0x04, 0x39
        /*00be*/ 	.short	(.L_36 - .L_35)


	//   ....[0]....
.L_35:
        /*00c0*/ 	.word	0x00000fa0
        /*00c4*/ 	.word	0x000000ff
        /*00c8*/ 	.word	0x00004000
        /*00cc*/ 	.short	0x0100
        /*00ce*/ 	.byte	0x0e
	.zero		1


	//   ....[1]....
        /*00d0*/ 	.word	0x00001220
        /*00d4*/ 	.word	0x000000ff
        /*00d8*/ 	.word	0x00004000
        /*00dc*/ 	.short	0x010a
        /*00de*/ 	.byte	0x0e
	.zero		1


	//   ....[2]....
        /*00e0*/ 	.word	0x00001390
        /*00e4*/ 	.word	0x000000ff
        /*00e8*/ 	.word	0x00004000
        /*00ec*/ 	.short	0x0108
        /*00ee*/ 	.byte	0x0e
	.zero		1


	//   ....[3]....
        /*00f0*/ 	.word	0x00002170
        /*00f4*/ 	.word	0x000000ff
        /*00f8*/ 	.word	0x00004000
        /*00fc*/ 	.short	0x010a
        /*00fe*/ 	.byte	0x0e
	.zero		1


	//----- nvinfo : EIATTR_NUM_MBARRIERS
	.align		4
.L_36:
        /*0100*/ 	.byte	0x03, 0x38
        /*0102*/ 	.short	0x0001


	//----- nvinfo : EIATTR_EXIT_INSTR_OFFSETS
	.align		4
        /*0104*/ 	.byte	0x04, 0x1c
        /*0106*/ 	.short	(.L_38 - .L_37)


	//   ....[0]....
.L_37:
        /*0108*/ 	.word	0x00002160


	//----- nvinfo : EIATTR_REQNTID
	.align		4
.L_38:
        /*010c*/ 	.byte	0x04, 0x10
        /*010e*/ 	.short	(.L_40 - .L_39)
.L_39:
        /*0110*/ 	.word	0x00000100
        /*0114*/ 	.word	0x00000001
        /*0118*/ 	.word	0x00000001


	//----- nvinfo : EIATTR_CRS_STACK_SIZE
	.align		4
.L_40:
        /*011c*/ 	.byte	0x04, 0x1e
        /*011e*/ 	.short	(.L_42 - .L_41)
.L_41:
        /*0120*/ 	.word	0x00000000


	//----- nvinfo : EIATTR_CBANK_PARAM_SIZE
	.align		4
.L_42:
        /*0124*/ 	.byte	0x03, 0x19
        /*0126*/ 	.short	0x0028


	//----- nvinfo : EIATTR_PARAM_CBANK
	.align		4
        /*0128*/ 	.byte	0x04, 0x0a
        /*012a*/ 	.short	(.L_44 - .L_43)
	.align		4
.L_43:
        /*012c*/ 	.word	index@(.nv.constant0.gluon_mma)
        /*0130*/ 	.short	0x0380
        /*0132*/ 	.short	0x0028


	//----- nvinfo : EIATTR_SW_WAR
	.align		4
.L_44:
        /*0134*/ 	.byte	0x04, 0x36
        /*0136*/ 	.short	(.L_46 - .L_45)
.L_45:
        /*0138*/ 	.word	0x00000008
.L_46:


//--------------------- .nv.compat                --------------------------
	.section	.nv.compat,"",@"SHT_CUDA_COMPAT_INFO"
	.align	4
        /*0000*/ 	.byte	0x02, 0x02, 0x02, 0x00, 0x02, 0x05, 0x05, 0x00, 0x02, 0x03, 0x00, 0x00, 0x02, 0x06, 0x01, 0x00


//--------------------- .nv.callgraph             --------------------------
	.section	.nv.callgraph,"",@"SHT_CUDA_CALLGRAPH"
	.align	4
	.sectionentsize	8
	.align		4
        /*0000*/ 	.word	0x00000000
	.align		4
        /*0004*/ 	.word	0xffffffff
	.align		4
        /*0008*/ 	.word	0x00000000
	.align		4
        /*000c*/ 	.word	0xfffffffe
	.align		4
        /*0010*/ 	.word	0x00000000
	.align		4
        /*0014*/ 	.word	0xfffffffd
	.align		4
        /*0018*/ 	.word	0x00000000
	.align		4
        /*001c*/ 	.word	0xfffffffc


//--------------------- .text.gluon_mma           --------------------------
	.section	.text.gluon_mma,"ax",@progbits
	.align	128
        .global         gluon_mma
        .type           gluon_mma,@function
        .size           gluon_mma,(.L_x_15 - gluon_mma)
        .other          gluon_mma,@"STO_CUDA_ENTRY STV_DEFAULT"
gluon_mma:
.text.gluon_mma:
[----:B------:R-:W0:Y:S01]  /*0000*/  LDC R1, c[0x0][0x37c] ;  /* 0x0000df00ff017b82 */ /* 0x000e220000000800 */
[----:B------:R-:W1:Y:S02]  /*0010*/  S2R R0, SR_TID.X ;  /* 0x0000000000007919 */ /* 0x000e640000002100 */
[----:B-1----:R-:W-:-:S13]  /*0020*/  ISETP.GE.U32.AND P1, PT, R0, 0x20, PT ;  /* 0x000000200000780c */ /* 0x002fda0003f26070 */
[----:B------:R-:W-:Y:S05]  /*0030*/  @P1 BRA `(.L_x_0) ;  /* 0x0000000000b81947 */ /* 0x000fea0003800000 */
[----:B------:R-:W1:Y:S01]  /*0040*/  S2UR UR6, SR_CgaCtaId ;  /* 0x00000000000679c3 */ /* 0x000e620000008800 */
[----:B------:R-:W-:Y:S01]  /*0050*/  NOP ;  /* 0x0000000000007918 */ /* 0x000fe20000000000 */
[----:B------:R-:W-:Y:S02]  /*0060*/  UMOV UR4, 0x40 ;  /* 0x0000004000047882 */ /* 0x000fe40000000000 */
[----:B-1----:R-:W-:-:S09]  /*0070*/  ULEA UR4, UR6, UR4, 0x18 ;  /* 0x0000000406047291 */ /* 0x002fd2000f8ec0ff */
[----:B------:R-:W1:Y:S01]  /*0080*/  LDS.U8 R2, [UR4] ;  /* 0x00000004ff027984 */ /* 0x000e620008000000 */
[----:B------:R-:W-:Y:S02]  /*0090*/  UMOV UR4, 0x400 ;  /* 0x0000040000047882 */ /* 0x000fe40000000000 */
[----:B------:R-:W-:Y:S01]  /*00a0*/  ULEA UR4, UR6, UR4, 0x18 ;  /* 0x0000000406047291 */ /* 0x000fe2000f8ec0ff */
[----:B-1----:R-:W-:-:S13]  /*00b0*/  ISETP.NE.AND P0, PT, R2, RZ, PT ;  /* 0x000000ff0200720c */ /* 0x002fda0003f05270 */
[----:B------:R-:W-:Y:S05]  /*00c0*/  @P0 BRA `(.L_x_1) ;  /* 0x00000000007c0947 */ /* 0x000fea0003800000 */
[----:B------:R-:W-:-:S13]  /*00d0*/  ELECT P0, URZ, PT ;  /* 0x0000000000ff782f */ /* 0x000fda0003800000 */
[----:B------:R-:W-:Y:S05]  /*00e0*/  @!P0 BRA `(.L_x_2) ;  /* 0x0000000000848947 */ /* 0x000fea0003800000 */
[----:B------:R-:W-:Y:S01]  /*00f0*/  UMOV UR5, 0x4 ;  /* 0x0000000400057882 */ /* 0x000fe20000000000 */
[----:B------:R-:W-:Y:S02]  /*0100*/  IMAD.MOV.U32 R5, RZ, RZ, 0x1 ;  /* 0x00000001ff057424 */ /* 0x000fe400078e00ff */
[----:B------:R-:W-:Y:S02]  /*0110*/  IMAD.MOV.U32 R3, RZ, RZ, 0xf ;  /* 0x0000000fff037424 */ /* 0x000fe400078e00ff */
[----:B------:R-:W-:Y:S04]  /*0120*/  DEPBAR.LE SB1, 0x36 ;  /* 0x00009d800000791a */ /* 0x000fe80000000000 */
[----:B------:R-:W1:Y:S02]  /*0130*/  UTCATOMSWS.FIND_AND_SET.ALIGN UP0, UR5, UR5 ;  /* 0x00000005000575e3 */ /* 0x000e640008000800 */
[----:B-1----:R-:W-:-:S04]  /*0140*/  PLOP3.LUT P0, PT, PT, PT, UP0, 0x80, 0x8 ;  /* 0x000000000008781c */ /* 0x002fc80003f0f008 */
[----:B------:R-:W-:-:S04]  /*0150*/  SEL R2, RZ, 0xffffffff, !P0 ;  /* 0xffffffffff027807 */ /* 0x000fc80004000000 */
[----:B------:R-:W-:Y:S01]  /*0160*/  ISETP.NE.AND P0, PT, R2, RZ, PT ;  /* 0x000000ff0200720c */ /* 0x000fe20003f05270 */
[----:B------:R-:W-:-:S12]  /*0170*/  IMAD.U32 R2, RZ, RZ, UR5 ;  /* 0x00000005ff027e24 */ /* 0x000fd8000f8e00ff */
[----:B------:R-:W-:Y:S05]  /*0180*/  @P0 BRA `(.L_x_3) ;  /* 0x0000000000240947 */ /* 0x000fea0003800000 */
.L_x_4:
[----:B------:R-:W-:Y:S05]  /*0190*/  NANOSLEEP 0x64 ;  /* 0x000000640000795d */ /* 0x000fea0003800000 */
[----:B------:R-:W-:-:S05]  /*01a0*/  UMOV UR5, 0x4 ;  /* 0x0000000400057882 */ /* 0x000fca0000000000 */
[----:B------:R-:W-:Y:S04]  /*01b0*/  DEPBAR.LE SB1, 0x36 ;  /* 0x00009d800000791a */ /* 0x000fe80000000000 */
[----:B------:R-:W1:Y:S02]  /*01c0*/  UTCATOMSWS.FIND_AND_SET.ALIGN UP0, UR5, UR5 ;  /* 0x00000005000575e3 */ /* 0x000e640008000800 */
[----:B-1----:R-:W-:-:S04]  /*01d0*/  PLOP3.LUT P0, PT, PT, PT, UP0, 0x80, 0x8 ;  /* 0x000000000008781c */ /* 0x002fc80003f0f008 */
[----:B------:R-:W-:-:S04]  /*01e0*/  SEL R2, RZ, 0xffffffff, !P0 ;  /* 0xffffffffff027807 */ /* 0x000fc80004000000 */
[----:B------:R-:W-:Y:S01]  /*01f0*/  ISETP.NE.AND P0, PT, R2, RZ, PT ;  /* 0x000000ff0200720c */ /* 0x000fe20003f05270 */
[----:B------:R-:W-:-:S12]  /*0200*/  IMAD.U32 R2, RZ, RZ, UR5 ;  /* 0x00000005ff027e24 */ /* 0x000fd8000f8e00ff */
[----:B------:R-:W-:Y:S05]  /*0210*/  @!P0 BRA `(.L_x_4) ;  /* 0xfffffffc00dc8947 */ /* 0x000fea000383ffff */
.L_x_3:
[C---:B------:R-:W-:Y:S01]  /*0220*/  VIADD R4, R2.reuse, 0x10 ;  /* 0x0000001002047836 */ /* 0x040fe20000000000 */
[----:B------:R-:W-:Y:S01]  /*0230*/  UMOV UR5, 0x50 ;  /* 0x0000005000057882 */ /* 0x000fe20000000000 */
[----:B------:R-:W-:Y:S01]  /*0240*/  SHF.L.U32 R3, R3, R2, RZ ;  /* 0x0000000203037219 */ /* 0x000fe200000006ff */
[----:B------:R-:W-:Y:S01]  /*0250*/  ULEA UR5, UR6, UR5, 0x18 ;  /* 0x0000000506057291 */ /* 0x000fe2000f8ec0ff */
[----:B------:R-:W-:Y:S01]  /*0260*/  IMAD.SHL.U32 R2, R2, 0x20, RZ ;  /* 0x0000002002027824 */ /* 0x000fe200078e00ff */
[----:B------:R-:W-:-:S04]  /*0270*/  SHF.L.U32 R4, R5, R4, RZ ;  /* 0x0000000405047219 */ /* 0x000fc800000006ff */
[----:B------:R-:W-:-:S05]  /*0280*/  LOP3.LUT R3, R4, R3, RZ, 0xfc, !PT ;  /* 0x0000000304037212 */ /* 0x000fca00078efcff */
[----:B------:R1:W-:Y:S04]  /*0290*/  ATOMS.OR RZ, [UR5], R3 ;  /* 0x00000003ffff798c */ /* 0x0003e8000b000005 */
[----:B------:R1:W-:Y:S01]  /*02a0*/  STS [UR4], R2 ;  /* 0x00000002ff007988 */ /* 0x0003e20008000804 */
[----:B------:R-:W-:Y:S05]  /*02b0*/  BRA `(.L_x_2) ;  /* 0x0000000000107947 */ /* 0x000fea0003800000 */
.L_x_1:
[----:B------:R-:W-:-:S05]  /*02c0*/  IMAD.MOV.U32 R2, RZ, RZ, -0x1 ;  /* 0xffffffffff027424 */ /* 0x000fca00078e00ff */
[----:B------:R1:W-:Y:S02]  /*02d0*/  STS [UR4], R2 ;  /* 0x00000002ff007988 */ /* 0x0003e40008000804 */
[----:B-1----:R-:W-:-:S07]  /*02e0*/  MOV R2, 0x300 ;  /* 0x0000030000027802 */ /* 0x002fce0000000f00 */
[----:B0-----:R-:W-:Y:S05]  /*02f0*/  CALL.REL.NOINC `($__internal_1_$__cuda_sm10x_tcgen05_guardrail_trap_phase_invalid_during_alloc) ;  /* 0x0000001c00b47944 */ /* 0x001fea0003c00000 */
.L_x_2:
[----:B------:R-:W-:Y:S05]  /*0300*/  WARPSYNC.ALL ;  /* 0x0000000000007948 */ /* 0x000fea0003800000 */
[----:B------:R-:W-:Y:S01]  /*0310*/  NOP ;  /* 0x0000000000007918 */ /* 0x000fe20000000000 */
.L_x_0:
[----:B------:R-:W2:Y:S01]  /*0320*/  LDC.64 R56, c[0x0][0x380] ;  /* 0x0000e000ff387b82 */ /* 0x000ea20000000a00 */
[----:B-1----:R-:W-:Y:S01]  /*0330*/  SHF.R.U32.HI R3, RZ, 0x5, R0 ;  /* 0x00000005ff037819 */ /* 0x002fe20000011600 */
[----:B------:R-:W-:Y:S01]  /*0340*/  UMOV UR4, 0x400 ;  /* 0x0000040000047882 */ /* 0x000fe20000000000 */
[C---:B------:R-:W-:Y:S01]  /*0350*/  LOP3.LUT R71, R0.reuse, 0xe0, RZ, 0xc0, !PT ;  /* 0x000000e000477812 */ /* 0x040fe200078ec0ff */
[----:B------:R-:W1:Y:S01]  /*0360*/  LDCU.64 UR16, c[0x0][0x358] ;  /* 0x00006b00ff1077ac */ /* 0x000e620008000a00 */
[----:B------:R-:W-:Y:S02]  /*0370*/  SGXT.U32 R3, R3, 0x3 ;  /* 0x000000030303781a */ /* 0x000fe40000000000 */
[----:B------:R-:W-:Y:S01]  /*0380*/  LOP3.LUT R69, R0, 0x1f, RZ, 0xc0, !PT ;  /* 0x0000001f00457812 */ /* 0x000fe200078ec0ff */
[----:B------:R-:W3:Y:S01]  /*0390*/  S2UR UR13, SR_CgaCtaId ;  /* 0x00000000000d79c3 */ /* 0x000ee20000008800 */
[C---:B------:R-:W-:Y:S02]  /*03a0*/  LOP3.LUT R75, R3.reuse, 0x20, RZ, 0xfc, !PT ;  /* 0x00000020034b7812 */ /* 0x040fe400078efcff */
[----:B------:R-:W-:-:S02]  /*03b0*/  LOP3.LUT R85, R3, 0x48, RZ, 0xfc, !PT ;  /* 0x0000004803557812 */ /* 0x000fc400078efcff */
[----:B------:R-:W-:Y:S01]  /*03c0*/  LOP3.LUT R79, R3, 0x30, RZ, 0xfc, !PT ;  /* 0x00000030034f7812 */ /* 0x000fe200078efcff */
[----:B------:R-:W-:Y:S01]  /*03d0*/  IMAD.SHL.U32 R8, R75, 0x20, RZ ;  /* 0x000000204b087824 */ /* 0x000fe200078e00ff */
        /* <DEDUP_REMOVED lines=10> */
[-C--:B--2---:R-:W-:Y:S01]  /*0480*/  LEA R28, P0, R71, R56.reuse, 0x1 ;  /* 0x00000038471c7211 */ /* 0x084fe200078008ff */
[----:B------:R-:W-:Y:S01]  /*0490*/  IMAD.SHL.U32 R6, R15, 0x20, RZ ;  /* 0x000000200f067824 */ /* 0x000fe200078e00ff */
[----:B------:R-:W-:Y:S01]  /*04a0*/  LEA R40, P4, R79, R56, 0x6 ;  /* 0x000000384f287211 */ /* 0x000fe200078830ff */
[----:B------:R-:W-:Y:S01]  /*04b0*/  IMAD.SHL.U32 R14, R81, 0x20, RZ ;  /* 0x00000020510e7824 */ /* 0x000fe200078e00ff */
[----:B------:R-:W-:-:S02]  /*04c0*/  LEA.HI.X R29, R71, R57, RZ, 0x1, P0 ;  /* 0x00000039471d7211 */ /* 0x000fc400000f0cff */
[-C--:B------:R-:W-:Y:S01]  /*04d0*/  LEA R36, P0, R75, R56.reuse, 0x6 ;  /* 0x000000384b247211 */ /* 0x080fe200078030ff */
[----:B---3--:R-:W-:Y:S01]  /*04e0*/  ULEA UR14, UR13, UR4, 0x18 ;  /* 0x000000040d0e7291 */ /* 0x008fe2000f8ec0ff */
[-C--:B------:R-:W-:Y:S01]  /*04f0*/  LEA.HI.X R41, R12, R57.reuse, RZ, 0x1, P4 ;  /* 0x000000390c297211 */ /* 0x080fe200020f0cff */
[----:B------:R-:W-:Y:S01]  /*0500*/  IMAD.WIDE.U32 R28, R69, 0x2, R28 ;  /* 0x00000002451c7825 */ /* 0x000fe200078e001c */
[-C--:B------:R-:W-:Y:S01]  /*0510*/  LEA.HI.X R37, R8, R57.reuse, RZ, 0x1, P0 ;  /* 0x0000003908257211 */ /* 0x080fe200000f0cff */
[----:B------:R-:W2:Y:S01]  /*0520*/  LDC.64 R12, c[0x0][0x388] ;  /* 0x0000e200ff0c7b82 */ /* 0x000ea20000000a00 */
[----:B------:R-:W-:Y:S02]  /*0530*/  LEA R18, P0, R85, R56, 0x6 ;  /* 0x0000003855127211 */ /* 0x000fe400078030ff */
[----:B------:R-:W-:Y:S02]  /*0540*/  LOP3.LUT R87, R3, 0x50, RZ, 0xfc, !PT ;  /* 0x0000005003577812 */ /* 0x000fe400078efcff */
[----:B------:R-:W-:-:S03]  /*0550*/  LEA.HI.X R19, R42, R57, RZ, 0x1, P0 ;  /* 0x000000392a137211 */ /* 0x000fc600000f0cff */
[----:B------:R-:W-:Y:S01]  /*0560*/  BAR.SYNC.DEFER_BLOCKING 0x0 ;  /* 0x0000000000007b1d */ /* 0x000fe20000010000 */
[----:B------:R-:W-:Y:S01]  /*0570*/  LOP3.LUT R73, R3, 0x70, RZ, 0xfc, !PT ;  /* 0x0000007003497812 */ /* 0x000fe200078efcff */
[----:B------:R-:W-:Y:S01]  /*0580*/  IMAD.SHL.U32 R44, R87, 0x20, RZ ;  /* 0x00000020572c7824 */ /* 0x000fe200078e00ff */
[-C--:B------:R-:W-:Y:S02]  /*0590*/  LEA R30, P3, R43, R56.reuse, 0x6 ;  /* 0x000000382b1e7211 */ /* 0x080fe400078630ff */
[-C--:B------:R-:W-:Y:S01]  /*05a0*/  LEA R38, P5, R77, R56.reuse, 0x6 ;  /* 0x000000384d267211 */ /* 0x080fe200078a30ff */
[----:B------:R-:W-:Y:S01]  /*05b0*/  IMAD.SHL.U32 R52, R73, 0x20, RZ ;  /* 0x0000002049347824 */ /* 0x000fe200078e00ff */
[----:B------:R-:W-:Y:S02]  /*05c0*/  LOP3.LUT R83, R3, 0x40, RZ, 0xfc, !PT ;  /* 0x0000004003537812 */ /* 0x000fe400078efcff */
[-C--:B------:R-:W-:Y:S02]  /*05d0*/  LEA R32, P6, R27, R56.reuse, 0x6 ;  /* 0x000000381b207211 */ /* 0x080fe400078c30ff */
[----:B------:R-:W-:Y:S01]  /*05e0*/  LEA R34, P2, R15, R56, 0x6 ;  /* 0x000000380f227211 */ /* 0x000fe200078430ff */
[----:B------:R-:W-:Y:S01]  /*05f0*/  IMAD.SHL.U32 R26, R83, 0x20, RZ ;  /* 0x00000020531a7824 */ /* 0x000fe200078e00ff */
[----:B------:R-:W-:-:S02]  /*0600*/  LEA.HI.X R31, R2, R57, RZ, 0x1, P3 ;  /* 0x00000039021f7211 */ /* 0x000fc400018f0cff */
[-C--:B------:R-:W-:Y:S02]  /*0610*/  LEA.HI.X R39, R10, R57.reuse, RZ, 0x1, P5 ;  /* 0x000000390a277211 */ /* 0x080fe400028f0cff */
[-C--:B------:R-:W-:Y:S01]  /*0620*/  LEA R16, P3, R81, R56.reuse, 0x6 ;  /* 0x0000003851107211 */ /* 0x080fe200078630ff */
[----:B------:R-:W-:Y:S01]  /*0630*/  IMAD.WIDE.U32 R30, R69, 0x2, R30 ;  /* 0x00000002451e7825 */ /* 0x000fe200078e001e */
[-C--:B------:R-:W-:Y:S02]  /*0640*/  LEA R20, P5, R87, R56.reuse, 0x6 ;  /* 0x0000003857147211 */ /* 0x080fe400078a30ff */
[----:B------:R-:W-:Y:S02]  /*0650*/  LOP3.LUT R91, R3, 0x60, RZ, 0xfc, !PT ;  /* 0x00000060035b7812 */ /* 0x000fe400078efcff */
[----:B------:R-:W-:Y:S01]  /*0660*/  LEA R8, P0, R73, R56, 0x6 ;  /* 0x0000003849087211 */ /* 0x000fe200078030ff */
[----:B------:R-:W3:Y:S01]  /*0670*/  LDS R42, [UR14] ;  /* 0x0000000eff2a7984 */ /* 0x000ee20008000800 */
[----:B------:R-:W-:-:S02]  /*0680*/  LEA.HI.X R33, R4, R57, RZ, 0x1, P6 ;  /* 0x0000003904217211 */ /* 0x000fc400030f0cff */
[-C--:B------:R-:W-:Y:S01]  /*0690*/  LEA.HI.X R35, R6, R57.reuse, RZ, 0x1, P2 ;  /* 0x0000003906237211 */ /* 0x080fe200010f0cff */
[----:B------:R-:W-:Y:S01]  /*06a0*/  IMAD.WIDE.U32 R18, R69, 0x2, R18 ;  /* 0x0000000245127825 */ /* 0x000fe200078e0012 */
[----:B------:R-:W-:Y:S02]  /*06b0*/  LOP3.LUT R93, R3, 0x68, RZ, 0xfc, !PT ;  /* 0x00000068035d7812 */ /* 0x000fe400078efcff */
[----:B------:R-:W-:Y:S01]  /*06c0*/  LEA R24, P2, R83, R56, 0x6 ;  /* 0x0000003853187211 */ /* 0x000fe200078430ff */
[----:B------:R-:W-:Y:S01]  /*06d0*/  IMAD.SHL.U32 R2, R71, 0x4, RZ ;  /* 0x0000000447027824 */ /* 0x000fe200078e00ff */
[-C--:B------:R-:W-:Y:S01]  /*06e0*/  LEA.HI.X R17, R14, R57.reuse, RZ, 0x1, P3 ;  /* 0x000000390e117211 */ /* 0x080fe200018f0cff */
[----:B------:R-:W-:Y:S01]  /*06f0*/  BAR.SYNC.DEFER_BLOCKING 0x0 ;  /* 0x0000000000007b1d */ /* 0x000fe20000010000 */
[-C--:B------:R-:W-:Y:S01]  /*0700*/  LEA.HI.X R21, R44, R57.reuse, RZ, 0x1, P5 ;  /* 0x000000392c157211 */ /* 0x080fe200028f0cff */
[----:B------:R-:W-:Y:S01]  /*0710*/  IMAD.SHL.U32 R48, R91, 0x20, RZ ;  /* 0x000000205b307824 */ /* 0x000fe200078e00ff */
[----:B------:R-:W-:Y:S01]  /*0720*/  LEA.HI.X R9, R52, R57, RZ, 0x1, P0 ;  /* 0x0000003934097211 */ /* 0x000fe200000f0cff */
[----:B------:R-:W-:Y:S01]  /*0730*/  IMAD.WIDE.U32 R32, R69, 0x2, R32 ;  /* 0x0000000245207825 */ /* 0x000fe200078e0020 */
[----:B------:R-:W-:-:S02]  /*0740*/  LOP3.LUT R89, R3, 0x58, RZ, 0xfc, !PT ;  /* 0x0000005803597812 */ /* 0x000fc400078efcff */
[----:B------:R-:W-:Y:S01]  /*0750*/  LOP3.LUT R3, R3, 0x78, RZ, 0xfc, !PT ;  /* 0x0000007803037812 */ /* 0x000fe200078efcff */
[----:B------:R-:W-:Y:S01]  /*0760*/  IMAD.SHL.U32 R50, R93, 0x20, RZ ;  /* 0x000000205d327824 */ /* 0x000fe200078e00ff */
[-C--:B------:R-:W-:Y:S01]  /*0770*/  LEA R4, P3, R91, R56.reuse, 0x6 ;  /* 0x000000385b047211 */ /* 0x080fe200078630ff */
[----:B------:R-:W-:Y:S01]  /*0780*/  IMAD.WIDE.U32 R20, R69, 0x2, R20 ;  /* 0x0000000245147825 */ /* 0x000fe200078e0014 */
[-C--:B------:R-:W-:Y:S02]  /*0790*/  LEA.HI.X R25, R26, R57.reuse, RZ, 0x1, P2 ;  /* 0x000000391a197211 */ /* 0x080fe400010f0cff */
[-C--:B------:R-:W-:Y:S01]  /*07a0*/  LEA R6, P2, R93, R56.reuse, 0x6 ;  /* 0x000000385d067211 */ /* 0x080fe200078430ff */
[----:B------:R-:W-:Y:S01]  /*07b0*/  IMAD.SHL.U32 R72, R43, 0x80, RZ ;  /* 0x000000802b487824 */ /* 0x000fe200078e00ff */
[-C--:B------:R-:W-:Y:S01]  /*07c0*/  LEA.HI.X R5, R48, R57.reuse, RZ, 0x1, P3 ;  /* 0x0000003930057211 */ /* 0x080fe200018f0cff */
[C---:B------:R-:W-:Y:S01]  /*07d0*/  IMAD.SHL.U32 R46, R89.reuse, 0x20, RZ ;  /* 0x00000020592e7824 */ /* 0x040fe200078e00ff */
[-C--:B------:R-:W-:Y:S01]  /*07e0*/  LEA R22, P4, R89, R56.reuse, 0x6 ;  /* 0x0000003859167211 */ /* 0x080fe200078830ff */
[C---:B------:R-:W-:Y:S01]  /*07f0*/  IMAD.SHL.U32 R54, R3.reuse, 0x20, RZ ;  /* 0x0000002003367824 */ /* 0x040fe200078e00ff */
[----:B------:R-:W-:Y:S01]  /*0800*/  LEA R10, P5, R3, R56, 0x6 ;  /* 0x00000038030a7211 */ /* 0x000fe200078a30ff */
[----:B------:R-:W-:Y:S01]  /*0810*/  IMAD.WIDE.U32 R34, R69, 0x2, R34 ;  /* 0x0000000245227825 */ /* 0x000fe200078e0022 */
[----:B------:R-:W-:-:S02]  /*0820*/  LEA.HI.X R7, R50, R57, RZ, 0x1, P2 ;  /* 0x0000003932077211 */ /* 0x000fc400010f0cff */
[-C--:B------:R-:W-:Y:S01]  /*0830*/  LEA.HI.X R23, R46, R57.reuse, RZ, 0x1, P4 ;  /* 0x000000392e177211 */ /* 0x080fe200020f0cff */
[----:B-1----:R2:W5:Y:S04]  /*0840*/  LDG.E.U16 R14, desc[UR16][R28.64] ;  /* 0x000000101c0e7981 */ /* 0x002568000c1e1500 */
[----:B------:R-:W5:Y:S01]  /*0850*/  LDG.E.U16 R26, desc[UR16][R30.64] ;  /* 0x000000101e1a7981 */ /* 0x000f62000c1e1500 */
[----:B------:R-:W-:Y:S01]  /*0860*/  IMAD.SHL.U32 R74, R27, 0x80, RZ ;  /* 0x000000801b4a7824 */ /* 0x000fe200078e00ff */
[----:B------:R-:W-:Y:S02]  /*0870*/  LEA.HI.X R11, R54, R57, RZ, 0x1, P5 ;  /* 0x00000039360b7211 */ /* 0x000fe400028f0cff */
[----:B------:R-:W5:Y:S01]  /*0880*/  LDG.E.U16 R32, desc[UR16][R32.64] ;  /* 0x0000001020207981 */ /* 0x000f62000c1e1500 */
[----:B--2---:R-:W-:Y:S01]  /*0890*/  LEA R28, P0, R71, R12, 0x3 ;  /* 0x0000000c471c7211 */ /* 0x004fe200078018ff */
[----:B------:R-:W-:-:S02]  /*08a0*/  IMAD.SHL.U32 R76, R15, 0x80, RZ ;  /* 0x000000800f4c7824 */ /* 0x000fc400078e00ff */
[----:B------:R-:W5:Y:S01]  /*08b0*/  LDG.E.U16 R34, desc[UR16][R34.64] ;  /* 0x0000001022227981 */ /* 0x000f62000c1e1500 */
[----:B------:R-:W-:-:S03]  /*08c0*/  LEA.HI.X R29, R2, R13, RZ, 0x1, P0 ;  /* 0x0000000d021d7211 */ /* 0x000fc600000f0cff */
[----:B------:R1:W5:Y:S01]  /*08d0*/  LDG.E.U16 R31, desc[UR16][R18.64] ;  /* 0x00000010121f7981 */ /* 0x000362000c1e1500 */
[----:B------:R-:W-:-:S03]  /*08e0*/  IMAD.WIDE.U32 R4, R69, 0x2, R4 ;  /* 0x0000000245047825 */ /* 0x000fc600078e0004 */
[----:B------:R2:W5:Y:S01]  /*08f0*/  LDG.E.U16 R33, desc[UR16][R20.64] ;  /* 0x0000001014217981 */ /* 0x000562000c1e1500 */
[----:B------:R-:W-:Y:S01]  /*0900*/  IMAD.WIDE.U32 R36, R69, 0x2, R36 ;  /* 0x0000000245247825 */ /* 0x000fe200078e0024 */
[----:B------:R-:W-:Y:S02]  /*0910*/  LOP3.LUT R68, R0, 0xff, RZ, 0xc0, !PT ;  /* 0x000000ff00447812 */ /* 0x000fe400078ec0ff */
[----:B------:R4:W5:Y:S01]  /*0920*/  LDG.E.U16 R35, desc[UR16][R4.64] ;  /* 0x0000001004237981 */ /* 0x000962000c1e1500 */
[-C--:B-1----:R-:W-:Y:S01]  /*0930*/  LEA R18, P0, R43, R12.reuse, 0x8 ;  /* 0x0000000c2b127211 */ /* 0x082fe200078040ff */
[----:B------:R-:W-:Y:S02]  /*0940*/  IMAD.WIDE.U32 R24, R69, 0x2, R24 ;  /* 0x0000000245187825 */ /* 0x000fe400078e0018 */
[----:B------:R-:W5:Y:S01]  /*0950*/  LDG.E.U16 R36, desc[UR16][R36.64] ;  /* 0x0000001024247981 */ /* 0x000f62000c1e1500 */
[-C--:B--2---:R-:W-:Y:S02]  /*0960*/  LEA R20, P2, R27, R12.reuse, 0x8 ;  /* 0x0000000c1b147211 */ /* 0x084fe400078440ff */
[-C--:B------:R-:W-:Y:S01]  /*0970*/  LEA.HI.X R19, R72, R13.reuse, RZ, 0x1, P0 ;  /* 0x0000000d48137211 */ /* 0x080fe200000f0cff */
[----:B------:R-:W-:Y:S01]  /*0980*/  IMAD.WIDE.U32 R16, R69, 0x2, R16 ;  /* 0x0000000245107825 */ /* 0x000fe200078e0010 */
[----:B------:R-:W-:Y:S01]  /*0990*/  LEA R12, P0, R15, R12, 0x8 ;  /* 0x0000000c0f0c7211 */ /* 0x000fe200078040ff */
[----:B------:R-:W5:Y:S01]  /*09a0*/  LDG.E.U16 R24, desc[UR16][R24.64] ;  /* 0x0000001018187981 */ /* 0x000f62000c1e1500 */
[-C--:B------:R-:W-:Y:S01]  /*09b0*/  LEA.HI.X R21, R74, R13.reuse, RZ, 0x1, P2 ;  /* 0x0000000d4a157211 */ /* 0x080fe200010f0cff */
[C---:B------:R-:W-:Y:S01]  /*09c0*/  IMAD.WIDE.U32 R6, R69.reuse, 0x2, R6 ;  /* 0x0000000245067825 */ /* 0x040fe200078e0006 */
[----:B------:R-:W-:Y:S01]  /*09d0*/  LEA.HI.X R13, R76, R13, RZ, 0x1, P0 ;  /* 0x0000000d4c0d7211 */ /* 0x000fe200000f0cff */
[----:B------:R1:W5:Y:S02]  /*09e0*/  LDG.E.U16 R30, desc[UR16][R16.64] ;  /* 0x00000010101e7981 */ /* 0x000364000c1e1500 */
[----:B------:R-:W-:-:S04]  /*09f0*/  IMAD.WIDE.U32 R8, R69, 0x2, R8 ;  /* 0x0000000245087825 */ /* 0x000fc800078e0008 */
[C---:B------:R-:W-:Y:S01]  /*0a00*/  IMAD.WIDE.U32 R22, R69.reuse, 0x2, R22 ;  /* 0x0000000245167825 */ /* 0x040fe200078e0016 */
[----:B------:R2:W5:Y:S03]  /*0a10*/  LDG.E.U16 R25, desc[UR16][R6.64] ;  /* 0x0000001006197981 */ /* 0x000566000c1e1500 */
[C---:B------:R-:W-:Y:S01]  /*0a20*/  IMAD.WIDE.U32 R10, R69.reuse, 0x2, R10 ;  /* 0x00000002450a7825 */ /* 0x040fe200078e000a */
[----:B------:R0:W5:Y:S03]  /*0a30*/  LDG.E.U16 R37, desc[UR16][R8.64] ;  /* 0x0000001008257981 */ /* 0x000166000c1e1500 */
[C---:B----4-:R-:W-:Y:S01]  /*0a40*/  IMAD.WIDE.U32 R4, R69.reuse, 0x2, R18 ;  /* 0x0000000245047825 */ /* 0x050fe200078e0012 */
[----:B------:R-:W-:Y:S01]  /*0a50*/  SHF.R.U32.HI R43, RZ, 0x5, R0 ;  /* 0x00000005ff2b7819 */ /* 0x000fe20000011600 */
[----:B------:R-:W5:Y:S02]  /*0a60*/  LDG.E.U16 R22, desc[UR16][R22.64] ;  /* 0x0000001016167981 */ /* 0x000f64000c1e1500 */
[----:B------:R-:W-:-:S02]  /*0a70*/  IMAD.WIDE.U32 R38, R69, 0x2, R38 ;  /* 0x0000000245267825 */ /* 0x000fc400078e0026 */
[----:B------:R-:W5:Y:S02]  /*0a80*/  LDG.E.U16 R19, desc[UR16][R4.64] ;  /* 0x0000001004137981 */ /* 0x000f64000c1e1500 */
[C---:B------:R-:W-:Y:S02]  /*0a90*/  IMAD.WIDE.U32 R40, R69.reuse, 0x2, R40 ;  /* 0x0000000245287825 */ /* 0x040fe400078e0028 */
[----:B------:R-:W5:Y:S02]  /*0aa0*/  LDG.E.U16 R27, desc[UR16][R4.64+0xc0] ;  /* 0x0000c010041b7981 */ /* 0x000f64000c1e1500 */
[C---:B-1----:R-:W-:Y:S02]  /*0ab0*/  IMAD.WIDE.U32 R16, R69.reuse, 0x2, R28 ;  /* 0x0000000245107825 */ /* 0x042fe400078e001c */
[----:B------:R-:W5:Y:S02]  /*0ac0*/  LDG.E.U16 R10, desc[UR16][R10.64] ;  /* 0x000000100a0a7981 */ /* 0x000f64000c1e1500 */
[----:B--2---:R-:W-:-:S02]  /*0ad0*/  IMAD.WIDE.U32 R6, R69, 0x2, R20 ;  /* 0x0000000245067825 */ /* 0x004fc400078e0014 */
[----:B------:R-:W5:Y:S02]  /*0ae0*/  LDG.E.U16 R21, desc[UR16][R4.64+0x80] ;  /* 0x0000801004157981 */ /* 0x000f64000c1e1500 */
[----:B0-----:R-:W-:Y:S02]  /*0af0*/  IMAD.WIDE.U32 R8, R69, 0x2, R12 ;  /* 0x0000000245087825 */ /* 0x001fe400078e000c */
[----:B------:R0:W5:Y:S01]  /*0b00*/  LDG.E.U16 R20, desc[UR16][R4.64+0x40] ;  /* 0x0000401004147981 */ /* 0x000162000c1e1500 */
[----:B------:R-:W-:Y:S02]  /*0b10*/  R2UR UR12, R43 ;  /* 0x000000002b0c72ca */ /* 0x000fe400000e0000 */
[----:B---3--:R-:W-:Y:S01]  /*0b20*/  R2UR UR15, R42 ;  /* 0x000000002a0f72ca */ /* 0x008fe200000e0000 */
[----:B------:R1:W5:Y:S04]  /*0b30*/  LDG.E.U16 R38, desc[UR16][R38.64] ;  /* 0x0000001026267981 */ /* 0x000368000c1e1500 */
[----:B------:R1:W5:Y:S01]  /*0b40*/  LDG.E.U16 R40, desc[UR16][R40.64] ;  /* 0x0000001028287981 */ /* 0x000362000c1e1500 */
[----:B0-----:R-:W-:Y:S01]  /*0b50*/  IMAD.SHL.U32 R4, R68, 0x2, RZ ;  /* 0x0000000244047824 */ /* 0x001fe200078e00ff */
[----:B------:R-:W-:-:S02]  /*0b60*/  SHF.R.U32.HI R5, RZ, 0x2, R0 ;  /* 0x00000002ff057819 */ /* 0x000fc40000011600 */
[----:B------:R1:W5:Y:S04]  /*0b70*/  LDG.E.U16 R15, desc[UR16][R16.64] ;  /* 0x00000010100f7981 */ /* 0x000368000c1e1500 */
[----:B------:R1:W5:Y:S04]  /*0b80*/  LDG.E.U16 R23, desc[UR16][R16.64+0x80] ;  /* 0x0000801010177981 */ /* 0x000368000c1e1500 */
[----:B------:R1:W5:Y:S04]  /*0b90*/  LDG.E.U16 R11, desc[UR16][R16.64+0x40] ;  /* 0x00004010100b7981 */ /* 0x000368000c1e1500 */
[----:B------:R1:W5:Y:S01]  /*0ba0*/  LDG.E.U16 R18, desc[UR16][R16.64+0xc0] ;  /* 0x0000c01010127981 */ /* 0x000362000c1e1500 */
[----:B------:R-:W-:-:S03]  /*0bb0*/  LOP3.LUT R5, R4, 0x30, R5, 0x78, !PT ;  /* 0x0000003004057812 */ /* 0x000fc600078e7805 */
[----:B------:R1:W5:Y:S04]  /*0bc0*/  LDG.E.U16 R12, desc[UR16][R6.64] ;  /* 0x00000010060c7981 */ /* 0x000368000c1e1500 */
[----:B------:R1:W5:Y:S04]  /*0bd0*/  LDG.E.U16 R28, desc[UR16][R6.64+0x80] ;  /* 0x00008010061c7981 */ /* 0x000368000c1e1500 */
[----:B------:R1:W5:Y:S04]  /*0be0*/  LDG.E.U16 R13, desc[UR16][R6.64+0x40] ;  /* 0x00004010060d7981 */ /* 0x000368000c1e1500 */
[----:B------:R1:W5:Y:S04]  /*0bf0*/  LDG.E.U16 R16, desc[UR16][R6.64+0xc0] ;  /* 0x0000c01006107981 */ /* 0x000368000c1e1500 */
[----:B------:R1:W5:Y:S04]  /*0c00*/  LDG.E.U16 R17, desc[UR16][R8.64] ;  /* 0x0000001008117981 */ /* 0x000368000c1e1500 */
[----:B------:R1:W5:Y:S04]  /*0c10*/  LDG.E.U16 R39, desc[UR16][R8.64+0x80] ;  /* 0x0000801008277981 */ /* 0x000368000c1e1500 */
[----:B------:R1:W5:Y:S04]  /*0c20*/  LDG.E.U16 R29, desc[UR16][R8.64+0x40] ;  /* 0x00004010081d7981 */ /* 0x000368000c1e1500 */
[----:B------:R1:W5:Y:S01]  /*0c30*/  LDG.E.U16 R41, desc[UR16][R8.64+0xc0] ;  /* 0x0000c01008297981 */ /* 0x000362000c1e1500 */
[----:B------:R-:W-:Y:S05]  /*0c40*/  @P1 BRA `(.L_x_5) ;  /* 0x0000000000181947 */ /* 0x000fea0003800000 */
[----:B------:R-:W-:Y:S01]  /*0c50*/  ELECT P0, URZ, PT ;  /* 0x0000000000ff782f */ /* 0x000fe20003800000 */
[----:B------:R-:W-:Y:S01]  /*0c60*/  IMAD.MOV.U32 R4, RZ, RZ, 0x1 ;  /* 0x00000001ff047424 */ /* 0x000fe200078e00ff */
[----:B------:R-:W-:Y:S01]  /*0c70*/  UMOV UR4, 0x40 ;  /* 0x0000004000047882 */ /* 0x000fe20000000000 */
[----:B------:R-:W-:Y:S01]  /*0c80*/  UVIRTCOUNT.DEALLOC.SMPOOL 0x80 ;  /* 0x000000800000784c */ /* 0x000fe20000000000 */
[----:B------:R-:W-:-:S09]  /*0c90*/  ULEA UR4, UR13, UR4, 0x18 ;  /* 0x000000040d047291 */ /* 0x000fd2000f8ec0ff */
[----:B------:R0:W-:Y:S03]  /*0ca0*/  @P0 STS.U8 [UR4], R4 ;  /* 0x00000004ff000988 */ /* 0x0001e60008000004 */
.L_x_5:
[----:B------:R-:W-:Y:S01]  /*0cb0*/  LOP3.LUT P2, RZ, R0, 0xff, RZ, 0xc0, !PT ;  /* 0x000000ff00ff7812 */ /* 0x000fe2000784c0ff */
[----:B-1----:R-:W-:Y:S01]  /*0cc0*/  IMAD R7, R69, 0x2, R2 ;  /* 0x0000000245077824 */ /* 0x002fe200078e0202 */
[----:B------:R-:W-:Y:S01]  /*0cd0*/  SHF.R.U32.HI R70, RZ, 0x1, R71 ;  /* 0x00000001ff467819 */ /* 0x000fe20000011647 */
[----:B------:R-:W-:Y:S01]  /*0ce0*/  UMOV UR4, 0x1 ;  /* 0x0000000100047882 */ /* 0x000fe20000000000 */
[----:B-----5:R1:W-:Y:S02]  /*0cf0*/  STS.U16 [R5+UR14+0x200], R26 ;  /* 0x0002001a05007988 */ /* 0x0203e4000800040e */
[----:B0-----:R-:W-:Y:S02]  /*0d00*/  LOP3.LUT R4, R7, R70, RZ, 0x3c, !PT ;  /* 0x0000004607047212 */ /* 0x001fe400078e3cff */
[----:B------:R1:W-:Y:S02]  /*0d10*/  STS.U16 [R5+UR14+0x400], R32 ;  /* 0x0004002005007988 */ /* 0x0003e4000800040e */
[----:B------:R-:W-:-:S02]  /*0d20*/  LOP3.LUT R6, R4, 0x40, RZ, 0x3c, !PT ;  /* 0x0000004004067812 */ /* 0x000fc400078e3cff */
[----:B------:R1:W-:Y:S01]  /*0d30*/  STS.U16 [R5+UR14+0x600], R34 ;  /* 0x0006002205007988 */ /* 0x0003e2000800040e */
[----:B------:R-:W-:Y:S01]  /*0d40*/  VOTEU.ALL UP0, P2 ;  /* 0x0000000000ff7886 */ /* 0x000fe20001000000 */
[----:B------:R-:W-:Y:S02]  /*0d50*/  VOTEU.ALL UP1, P2 ;  /* 0x0000000000ff7886 */ /* 0x000fe40001020000 */
[----:B------:R1:W-:Y:S02]  /*0d60*/  STS.U16 [R5+UR14+0x800], R36 ;  /* 0x0008002405007988 */ /* 0x0003e4000800040e */
[----:B------:R-:W-:-:S04]  /*0d70*/  @!UP0 UIADD3 UR4, UPT, UPT, -UR4, 0x100000, URZ ;  /* 0x0010000004048890 */ /* 0x000fc8000fffe1ff */
[----:B------:R-:W-:Y:S02]  /*0d80*/  @!UP0 USHF.L.U32 UR5, UR4, 0xb, URZ ;  /* 0x0000000b04058899 */ /* 0x000fe400080006ff */
[----:B------:R-:W-:Y:S02]  /*0d90*/  @!UP0 USHF.L.U32 UR4, UR4, 0x1, URZ ;  /* 0x0000000104048899 */ /* 0x000fe400080006ff */
[----:B------:R-:W-:Y:S01]  /*0da0*/  UISETP.NE.U32.AND UP0, UPT, UR12, URZ, UPT ;  /* 0x000000ff0c00728c */ /* 0x000fe2000bf05070 */
[----:B------:R1:W-:Y:S04]  /*0db0*/  STS.U16 [R5+UR14+0xa00], R38 ;  /* 0x000a002605007988 */ /* 0x0003e8000800040e */
        /* <DEDUP_REMOVED lines=9> */
[----:B------:R1:W-:Y:S04]  /*0e50*/  STS.U16 [R5+UR14], R14 ;  /* 0x0000000e05007988 */ /* 0x0003e8000800040e */
        /* <DEDUP_REMOVED lines=16> */
[----:B------:R1:W-:Y:S01]  /*0f60*/  STS.U16 [R6+UR14+0x3c00], R41 ;  /* 0x003c002906007988 */ /* 0x0003e2000800040e */
[----:B------:R0:W-:Y:S06]  /*0f70*/  MEMBAR.ALL.CTA ;  /* 0x0000000000007992 */ /* 0x0001ec0000008000 */
[----:B0-----:R-:W-:Y:S04]  /*0f80*/  FENCE.VIEW.ASYNC.S ;  /* 0x00000000000073c6 */ /* 0x001fe80000000000 */
[----:B------:R-:W0:Y:S02]  /*0f90*/  FENCE.VIEW.ASYNC.S ;  /* 0x00000000000073c6 */ /* 0x000e240000000000 */
[----:B0-----:R1:W0:Y:S02]  /*0fa0*/  @!UP1 SYNCS.EXCH.64 URZ, [UR14+0x4000], UR4 ;  /* 0x004000040eff95b2 */ /* 0x0012240008000100 */
[----:B0-----:R-:W-:Y:S06]  /*0fb0*/  BAR.SYNC.DEFER_BLOCKING 0x0 ;  /* 0x0000000000007b1d */ /* 0x001fec0000010000 */
[----:B-1----:R-:W-:Y:S05]  /*0fc0*/  BRA.U UP0, `(.L_x_6) ;  /* 0x00000001005c7547 */ /* 0x002fea000b800000 */
[----:B------:R-:W-:Y:S02]  /*0fd0*/  UIADD3 UR4, UPT, UPT, UR14, 0x2000, URZ ;  /* 0x000020000e047890 */ /* 0x000fe4000fffe0ff */
[----:B------:R-:W-:Y:S02]  /*0fe0*/  USHF.R.U32.HI UR5, URZ, 0x4, UR14 ;  /* 0x00000004ff057899 */ /* 0x000fe4000801160e */
[----:B------:R-:W-:Y:S02]  /*0ff0*/  USHF.R.U32.HI UR6, URZ, 0x4, UR4 ;  /* 0x00000004ff067899 */ /* 0x000fe40008011604 */
[----:B------:R-:W-:Y:S02]  /*1000*/  USGXT.U32 UR4, UR5, 0xe ;  /* 0x0000000e0504789a */ /* 0x000fe40008000000 */
[----:B------:R-:W-:Y:S01]  /*1010*/  USGXT.U32 UR6, UR6, 0xe ;  /* 0x0000000e0606789a */ /* 0x000fe20008000000 */
[----:B------:R-:W-:Y:S01]  /*1020*/  UMOV UR10, 0x1000080 ;  /* 0x01000080000a7882 */ /* 0x000fe20000000000 */
[----:B------:R-:W-:Y:S01]  /*1030*/  UMOV UR11, 0x40004040 ;  /* 0x40004040000b7882 */ /* 0x000fe20000000000 */
[----:B------:R-:W-:Y:S01]  /*1040*/  UMOV UR7, URZ ;  /* 0x000000ff00077c82 */ /* 0x000fe20008000000 */
[----:B------:R-:W-:Y:S01]  /*1050*/  UMOV UR8, 0xfffffffe ;  /* 0xfffffffe00087882 */ /* 0x000fe20000000000 */
[----:B------:R-:W-:Y:S01]  /*1060*/  UMOV UR9, 0x7fffbfdf ;  /* 0x7fffbfdf00097882 */ /* 0x000fe20000000000 */
[----:B------:R-:W-:Y:S01]  /*1070*/  UMOV UR5, URZ ;  /* 0x000000ff00057c82 */ /* 0x000fe20008000000 */
[----:B------:R-:W-:-:S02]  /*1080*/  UIADD3.64 UR10, UPT, UPT, UR6, UR10, URZ ;  /* 0x0000000a060a7297 */ /* 0x000fc4000fffe0ff */
[----:B------:R-:W-:Y:S02]  /*1090*/  ULOP3.LUT UR6, UR6, 0x1000000, URZ, 0xfc, !UPT ;  /* 0x0100000006067892 */ /* 0x000fe4000f8efcff */
[----:B------:R-:W-:Y:S01]  /*10a0*/  UIADD3.64 UR8, UPT, UPT, UR4, -UR8, URZ ;  /* 0x8000000804087297 */ /* 0x000fe2000fffe0ff */
[----:B------:R-:W-:Y:S01]  /*10b0*/  UMOV UR18, 0x0 ;  /* 0x0000000000127882 */ /* 0x000fe20000000000 */
[----:B------:R-:W-:Y:S01]  /*10c0*/  UMOV UR19, 0x8210010 ;  /* 0x0821001000137882 */ /* 0x000fe20000000000 */
[----:B------:R-:W-:Y:S01]  /*10d0*/  UMOV UR5, 0x80004020 ;  /* 0x8000402000057882 */ /* 0x000fe20000000000 */
[----:B------:R-:W-:Y:S01]  /*10e0*/  UMOV UR7, 0x40004040 ;  /* 0x4000404000077882 */ /* 0x000fe20000000000 */
[----:B------:R-:W-:Y:S01]  /*10f0*/  UMOV UR20, 0x0 ;  /* 0x0000000000147882 */ /* 0x000fe20000000000 */
[----:B------:R-:W-:Y:S01]  /*1100*/  UMOV UR21, 0x8210010 ;  /* 0x0821001000157882 */ /* 0x000fe20000000000 */
[----:B------:R0:W-:Y:S02]  /*1110*/  UTCHMMA gdesc[UR4], gdesc[UR6], tmem[UR15], tmem[UR18], idesc[UR19], !UPT ;  /* 0x00ff1206040075ea */ /* 0x0001e4000f80000f */
[----:B------:R0:W-:Y:S01]  /*1120*/  UTCHMMA gdesc[UR8], gdesc[UR10], tmem[UR15], tmem[UR20], idesc[UR21], UPT ;  /* 0x00ff140a080075ea */ /* 0x0001e2000b80000f */
[----:B------:R-:W-:-:S02]  /*1130*/  NOP ;  /* 0x0000000000007918 */ /* 0x000fc40000000000 */
.L_x_6:
[----:B------:R-:W-:Y:S01]  /*1140*/  ELECT P0, URZ, PT ;  /* 0x0000000000ff782f */ /* 0x000fe20003800000 */
[----:B0-----:R-:W-:-:S03]  /*1150*/  UIADD3 UR4, UPT, UPT, UR14, 0x4000, URZ ;  /* 0x000040000e047890 */ /* 0x001fc6000fffe0ff */
[----:B------:R-:W-:Y:S01]  /*1160*/  ISETP.LT.U32.AND P0, PT, R68, 0x20, P0 ;  /* 0x000000204400780c */ /* 0x000fe20000701070 */
[----:B------:R-:W-:-:S12]  /*1170*/  UMOV UR5, URZ ;  /* 0x000000ff00057c82 */ /* 0x000fd80008000000 */
[----:B------:R-:W-:Y:S01]  /*1180*/  VOTEU.ANY UP0, P0 ;  /* 0x0000000000ff7886 */ /* 0x000fe20000000100 */
[----:B------:R-:W-:-:S04]  /*1190*/  VOTEU.ANY UP1, P0 ;  /* 0x0000000000ff7886 */ /* 0x000fc80000020100 */
[----:B------:R-:W-:Y:S01]  /*11a0*/  @UP0 UMOV UR6, UR4 ;  /* 0x0000000400060c82 */ /* 0x000fe20008000000 */
[----:B------:R-:W-:Y:S01]  /*11b0*/  USHF.L.U32 UR4, UR12, 0x15, URZ ;  /* 0x000000150c047899 */ /* 0x000fe200080006ff */
[----:B------:R0:W-:Y:S01]  /*11c0*/  @UP1 UTCBAR [UR6], URZ ;  /* 0x000000ff060013e9 */ /* 0x0001e200080000ff */
[----:B------:R-:W-:Y:S01]  /*11d0*/  BAR.SYNC.DEFER_BLOCKING 0x0 ;  /* 0x0000000000007b1d */ /* 0x000fe20000010000 */
[----:B------:R-:W-:Y:S02]  /*11e0*/  USHF.L.U32 UR5, UR12, 0x4, URZ ;  /* 0x000000040c057899 */ /* 0x000fe400080006ff */
[----:B------:R-:W-:Y:S02]  /*11f0*/  ULOP3.LUT UR4, UR4, 0x600000, URZ, 0xc0, !UPT ;  /* 0x0060000004047892 */ /* 0x000fe4000f8ec0ff */
[----:B------:R-:W-:-:S04]  /*1200*/  ULOP3.LUT UR5, UR5, 0x40, URZ, 0xc0, !UPT ;  /* 0x0000004005057892 */ /* 0x000fc8000f8ec0ff */
[----:B------:R-:W-:Y:S01]  /*1210*/  UIADD3 UR4, UPT, UPT, UR5, UR4, UR15 ;  /* 0x0000000405047290 */ /* 0x000fe2000fffe00f */
[----:B------:R-:W1:Y:S02]  /*1220*/  SYNCS.PHASECHK.TRANS64.TRYWAIT P0, [UR14+0x4000], RZ ;  /* 0x004000ffff0075a7 */ /* 0x000e64000800110e */
[----:B01----:R-:W-:Y:S09]  /*1230*/  @!P0 BRA `(.L_x_7) ;  /* 0x0000000c00cc8947 */ /* 0x003ff20003800000 */
.L_x_11:
[----:B------:R-:W-:Y:S01]  /*1240*/  BAR.SYNC.DEFER_BLOCKING 0x0 ;  /* 0x0000000000007b1d */ /* 0x000fe20000010000 */
[C---:B------:R-:W-:Y:S01]  /*1250*/  LOP3.LUT R78, R0.reuse, 0x7, RZ, 0xc0, !PT ;  /* 0x00000007004e7812 */ /* 0x040fe200078ec0ff */
[C---:B------:R-:W-:Y:S02]  /*1260*/  IMAD.SHL.U32 R80, R0.reuse, 0x100, RZ ;  /* 0x0000010000507824 */ /* 0x040fe400078e00ff */
[----:B------:R-:W-:Y:S02]  /*1270*/  IMAD.SHL.U32 R0, R0, 0x8, RZ ;  /* 0x0000000800007824 */ /* 0x000fe400078e00ff */
[----:B------:R-:W-:Y:S01]  /*1280*/  IMAD R95, R71, 0x8, R78 ;  /* 0x00000008475f7824 */ /* 0x000fe200078e024e */
[----:B------:R-:W-:Y:S01]  /*1290*/  LOP3.LUT R80, R80, 0x800, RZ, 0xc0, !PT ;  /* 0x0000080050507812 */ /* 0x000fe200078ec0ff */
[----:B------:R-:W0:Y:S01]  /*12a0*/  LDTM.x64 R4, tmem[UR4] ;  /* 0x00000004000479ee */ /* 0x000e220008340000 */
[----:B------:R-:W-:Y:S01]  /*12b0*/  LOP3.LUT R71, R0, 0x80, RZ, 0xc0, !PT ;  /* 0x0000008000477812 */ /* 0x000fe200078ec0ff */
[----:B------:R-:W-:Y:S01]  /*12c0*/  IMAD R68, R78, 0x100, R68 ;  /* 0x000001004e447824 */ /* 0x000fe200078e0244 */
[----:B------:R-:W1:Y:S01]  /*12d0*/  LDCU.64 UR4, c[0x0][0x390] ;  /* 0x00007200ff0477ac */ /* 0x000e620008000a00 */
[----:B------:R-:W-:Y:S01]  /*12e0*/  IMAD.SHL.U32 R95, R95, 0x10, RZ ;  /* 0x000000105f5f7824 */ /* 0x000fe200078e00ff */
[----:B------:R-:W-:Y:S01]  /*12f0*/  IADD3 R71, PT, PT, R71, UR14, R80 ;  /* 0x0000000e47477c10 */ /* 0x000fe2000fffe050 */
[----:B------:R-:W-:-:S02]  /*1300*/  IMAD.SHL.U32 R80, R68, 0x10, RZ ;  /* 0x0000001044507824 */ /* 0x000fc400078e00ff */
[----:B------:R-:W-:Y:S01]  /*1310*/  IMAD.SHL.U32 R78, R69, 0x4, RZ ;  /* 0x00000004454e7824 */ /* 0x000fe200078e00ff */
[----:B------:R-:W-:Y:S01]  /*1320*/  LOP3.LUT R0, R95, R70, RZ, 0x3c, !PT ;  /* 0x000000465f007212 */ /* 0x000fe200078e3cff */
[----:B------:R-:W-:Y:S01]  /*1330*/  IMAD.SHL.U32 R95, R2, 0x4, RZ ;  /* 0x00000004025f7824 */ /* 0x000fe200078e00ff */
[C---:B------:R-:W-:Y:S01]  /*1340*/  LOP3.LUT R82, R80.reuse, 0x10, RZ, 0x3c, !PT ;  /* 0x0000001050527812 */ /* 0x040fe200078e3cff */
[----:B------:R-:W-:Y:S01]  /*1350*/  IMAD.SHL.U32 R2, R75, 0x80, RZ ;  /* 0x000000804b027824 */ /* 0x000fe200078e00ff */
[----:B------:R-:W-:Y:S01]  /*1360*/  LOP3.LUT R84, R80, 0x20, RZ, 0x3c, !PT ;  /* 0x0000002050547812 */ /* 0x000fe200078e3cff */
[----:B------:R-:W-:Y:S01]  /*1370*/  IMAD.IADD R0, R0, 0x1, R71 ;  /* 0x0000000100007824 */ /* 0x000fe200078e0247 */
[C---:B------:R-:W-:Y:S01]  /*1380*/  LOP3.LUT R86, R80.reuse, 0x30, RZ, 0x3c, !PT ;  /* 0x0000003050567812 */ /* 0x040fe200078e3cff */
[----:B------:R-:W0:Y:S01]  /*1390*/  @!P2 SYNCS.CCTL.IV [UR14+0x4000] ;  /* 0x00400000ff00a9b1 */ /* 0x000e22000800000e */
[----:B------:R-:W-:Y:S01]  /*13a0*/  NOP ;  /* 0x0000000000007918 */ /* 0x000fe20000000000 */
[----:B0-----:R-:W-:Y:S01]  /*13b0*/  BAR.SYNC.DEFER_BLOCKING 0x0 ;  /* 0x0000000000007b1d */ /* 0x001fe20000010000 */
[----:B------:R-:W-:-:S02]  /*13c0*/  LOP3.LUT R88, R80, 0x40, RZ, 0x3c, !PT ;  /* 0x0000004050587812 */ /* 0x000fc400078e3cff */
[C---:B------:R-:W-:Y:S02]  /*13d0*/  LOP3.LUT R90, R80.reuse, 0x50, RZ, 0x3c, !PT ;  /* 0x00000050505a7812 */ /* 0x040fe400078e3cff */
[C---:B------:R-:W-:Y:S02]  /*13e0*/  LOP3.LUT R92, R80.reuse, 0x60, RZ, 0x3c, !PT ;  /* 0x00000060505c7812 */ /* 0x040fe400078e3cff */
[----:B------:R-:W-:Y:S02]  /*13f0*/  LOP3.LUT R94, R80, 0x70, RZ, 0x3c, !PT ;  /* 0x00000070505e7812 */ /* 0x000fe400078e3cff */
[----:B-1----:R-:W-:Y:S02]  /*1400*/  LEA R99, P3, R75, UR4, 0x9 ;  /* 0x000000044b637c11 */ /* 0x002fe4000f8648ff */
[----:B------:R-:W-:Y:S02]  /*1410*/  LEA R97, P2, R77, UR4, 0x9 ;  /* 0x000000044d617c11 */ /* 0x000fe4000f8448ff */
[----:B------:R-:W-:Y:S01]  /*1420*/  LEA R75, P5, R81, UR4, 0x9 ;  /* 0x00000004514b7c11 */ /* 0x000fe2000f8a48ff */
[----:B------:R-:W-:Y:S04]  /*1430*/  STS.128 [R80+UR14], R4 ;  /* 0x0000000450007988 */ /* 0x000fe80008000c0e */
[----:B------:R-:W-:Y:S04]  /*1440*/  STS.128 [R82+UR14], R8 ;  /* 0x0000000852007988 */ /* 0x000fe80008000c0e */
[----:B------:R-:W-:Y:S04]  /*1450*/  STS.128 [R84+UR14], R12 ;  /* 0x0000000c54007988 */ /* 0x000fe80008000c0e */
[----:B------:R-:W-:Y:S04]  /*1460*/  STS.128 [R86+UR14], R16 ;  /* 0x0000001056007988 */ /* 0x000fe80008000c0e */
[----:B------:R-:W-:Y:S04]  /*1470*/  STS.128 [R88+UR14], R20 ;  /* 0x0000001458007988 */ /* 0x000fe80008000c0e */
[----:B------:R-:W-:Y:S04]  /*1480*/  STS.128 [R90+UR14], R24 ;  /* 0x000000185a007988 */ /* 0x000fe80008000c0e */
[----:B------:R-:W-:Y:S04]  /*1490*/  STS.128 [R92+UR14], R28 ;  /* 0x0000001c5c007988 */ /* 0x000fe80008000c0e */
[----:B------:R0:W-:Y:S01]  /*14a0*/  STS.128 [R94+UR14], R32 ;  /* 0x000000205e007988 */ /* 0x0001e20008000c0e */
[----:B------:R-:W-:Y:S01]  /*14b0*/  BAR.SYNC.DEFER_BLOCKING 0x0 ;  /* 0x0000000000007b1d */ /* 0x000fe20000010000 */
[----:B0-----:R-:W-:-:S02]  /*14c0*/  IMAD.SHL.U32 R32, R77, 0x80, RZ ;  /* 0x000000804d207824 */ /* 0x001fc400078e00ff */
[----:B------:R-:W-:Y:S02]  /*14d0*/  IMAD.SHL.U32 R33, R79, 0x80, RZ ;  /* 0x000000804f217824 */ /* 0x000fe400078e00ff */
[----:B------:R-:W-:Y:S02]  /*14e0*/  IMAD.SHL.U32 R34, R81, 0x80, RZ ;  /* 0x0000008051227824 */ /* 0x000fe400078e00ff */
[----:B------:R-:W-:Y:S01]  /*14f0*/  IMAD.SHL.U32 R35, R83, 0x80, RZ ;  /* 0x0000008053237824 */ /* 0x000fe200078e00ff */
[----:B------:R-:W0:Y:S04]  /*1500*/  LDSM.16.M88.4 R4, [R0] ;  /* 0x000000000004783b */ /* 0x000e280000000200 */
[----:B------:R-:W-:Y:S04]  /*1510*/  LDSM.16.M88.4 R8, [R0+0x100] ;  /* 0x000100000008783b */ /* 0x000fe80000000200 */
[----:B------:R-:W-:Y:S04]  /*1520*/  LDSM.16.M88.4 R12, [R0+0x200] ;  /* 0x00020000000c783b */ /* 0x000fe80000000200 */
[----:B------:R-:W-:Y:S04]  /*1530*/  LDSM.16.M88.4 R16, [R0+0x300] ;  /* 0x000300000010783b */ /* 0x000fe80000000200 */
[----:B------:R-:W-:Y:S04]  /*1540*/  LDSM.16.M88.4 R20, [R0+0x400] ;  /* 0x000400000014783b */ /* 0x000fe80000000200 */
[----:B------:R-:W-:Y:S04]  /*1550*/  LDSM.16.M88.4 R24, [R0+0x500] ;  /* 0x000500000018783b */ /* 0x000fe80000000200 */
[----:B------:R-:W-:Y:S04]  /*1560*/  LDSM.16.M88.4 R28, [R0+0x600] ;  /* 0x00060000001c783b */ /* 0x000fe80000000200 */
[----:B------:R-:W-:Y:S01]  /*1570*/  LDSM.16.M88.4 R68, [R0+0x700] ;  /* 0x000700000044783b */ /* 0x000fe20000000200 */
[----:B------:R-:W-:Y:S06]  /*1580*/  BAR.SYNC.DEFER_BLOCKING 0x0 ;  /* 0x0000000000007b1d */ /* 0x000fec0000010000 */
[----:B------:R1:W-:Y:S04]  /*1590*/  STS.128 [R80+UR14], R36 ;  /* 0x0000002450007988 */ /* 0x0003e80008000c0e */
[----:B------:R2:W-:Y:S04]  /*15a0*/  STS.128 [R82+UR14], R40 ;  /* 0x0000002852007988 */ /* 0x0005e80008000c0e */
[----:B------:R-:W-:Y:S04]  /*15b0*/  STS.128 [R84+UR14], R44 ;  /* 0x0000002c54007988 */ /* 0x000fe80008000c0e */
[----:B------:R3:W-:Y:S04]  /*15c0*/  STS.128 [R86+UR14], R48 ;  /* 0x0000003056007988 */ /* 0x0007e80008000c0e */
[----:B------:R-:W-:Y:S01]  /*15d0*/  STS.128 [R88+UR14], R52 ;  /* 0x0000003458007988 */ /* 0x000fe20008000c0e */
[----:B-1----:R-:W-:Y:S01]  /*15e0*/  LEA R39, P0, R79, UR4, 0x9 ;  /* 0x000000044f277c11 */ /* 0x002fe2000f8048ff */
[----:B------:R-:W-:Y:S01]  /*15f0*/  IMAD.SHL.U32 R37, R87, 0x80, RZ ;  /* 0x0000008057257824 */ /* 0x000fe200078e00ff */
[----:B------:R-:W-:Y:S01]  /*1600*/  LEA.HI.X R38, R32, UR5, RZ, 0x2, P2 ;  /* 0x0000000520267c11 */ /* 0x000fe200090f14ff */
[----:B------:R1:W-:Y:S01]  /*1610*/  STS.128 [R90+UR14], R56 ;  /* 0x000000385a007988 */ /* 0x0003e20008000c0e */
[----:B------:R-:W-:Y:S01]  /*1620*/  IMAD.SHL.U32 R32, R91, 0x80, RZ ;  /* 0x000000805b207824 */ /* 0x000fe200078e00ff */
[----:B--2---:R-:W-:Y:S01]  /*1630*/  LEA.HI.X R43, R34, UR5, RZ, 0x2, P5 ;  /* 0x00000005222b7c11 */ /* 0x004fe2000a8f14ff */
[----:B------:R-:W-:Y:S01]  /*1640*/  IMAD.SHL.U32 R36, R85, 0x80, RZ ;  /* 0x0000008055247824 */ /* 0x000fe200078e00ff */
[----:B------:R2:W-:Y:S01]  /*1650*/  STS.128 [R92+UR14], R60 ;  /* 0x0000003c5c007988 */ /* 0x0005e20008000c0e */
[C---:B------:R-:W-:Y:S01]  /*1660*/  IMAD.SHL.U32 R79, R93.reuse, 0x80, RZ ;  /* 0x000000805d4f7824 */ /* 0x040fe200078e00ff */
[----:B------:R-:W-:-:S02]  /*1670*/  LEA R93, P5, R93, UR4, 0x9 ;  /* 0x000000045d5d7c11 */ /* 0x000fc4000f8a48ff */
[----:B------:R4:W-:Y:S01]  /*1680*/  STS.128 [R94+UR14], R64 ;  /* 0x000000405e007988 */ /* 0x0009e20008000c0e */
[----:B---3--:R-:W-:Y:S01]  /*1690*/  LEA.HI.X R51, R2, UR5, RZ, 0x2, P3 ;  /* 0x0000000502337c11 */ /* 0x008fe200098f14ff */
[----:B------:R-:W-:Y:S01]  /*16a0*/  IMAD.SHL.U32 R2, R89, 0x80, RZ ;  /* 0x0000008059027824 */ /* 0x000fe200078e00ff */
[----:B------:R-:W-:Y:S01]  /*16b0*/  BAR.SYNC.DEFER_BLOCKING 0x0 ;  /* 0x0000000000007b1d */ /* 0x000fe20000010000 */
[----:B------:R-:W-:Y:S02]  /*16c0*/  LEA R77, P3, R87, UR4, 0x9 ;  /* 0x00000004574d7c11 */ /* 0x000fe4000f8648ff */
[----:B------:R-:W-:Y:S02]  /*16d0*/  LEA R87, P2, R89, UR4, 0x9 ;  /* 0x0000000459577c11 */ /* 0x000fe4000f8448ff */
[----:B------:R-:W-:Y:S02]  /*16e0*/  LEA.HI.X R50, R33, UR5, RZ, 0x2, P0 ;  /* 0x0000000521327c11 */ /* 0x000fe400080f14ff */
[----:B-1----:R-:W-:-:S02]  /*16f0*/  LEA R57, P4, R83, UR4, 0x9 ;  /* 0x0000000453397c11 */ /* 0x002fc4000f8848ff */
[----:B------:R-:W-:Y:S02]  /*1700*/  LEA R89, P0, R91, UR4, 0x9 ;  /* 0x000000045b597c11 */ /* 0x000fe4000f8048ff */
[----:B------:R-:W-:Y:S02]  /*1710*/  LEA.HI.X R48, R2, UR5, RZ, 0x2, P2 ;  /* 0x0000000502307c11 */ /* 0x000fe400090f14ff */
[----:B------:R-:W-:Y:S02]  /*1720*/  LEA.HI.X R42, R35, UR5, RZ, 0x2, P4 ;  /* 0x00000005232a7c11 */ /* 0x000fe4000a0f14ff */
[----:B------:R-:W-:Y:S02]  /*1730*/  LEA.HI.X R2, R32, UR5, RZ, 0x2, P0 ;  /* 0x0000000520027c11 */ /* 0x000fe400080f14ff */
[----:B--2---:R-:W-:Y:S02]  /*1740*/  LEA R63, P6, R85, UR4, 0x9 ;  /* 0x00000004553f7c11 */ /* 0x004fe4000f8c48ff */
[----:B------:R-:W-:-:S02]  /*1750*/  LEA.HI.X R79, R79, UR5, RZ, 0x2, P5 ;  /* 0x000000054f4f7c11 */ /* 0x000fc4000a8f14ff */
[----:B------:R-:W-:Y:S02]  /*1760*/  LEA.HI.X R41, R36, UR5, RZ, 0x2, P6 ;  /* 0x0000000524297c11 */ /* 0x000fe4000b0f14ff */
[----:B------:R-:W-:Y:S01]  /*1770*/  IADD3 R58, P4, P6, R78, UR4, R95 ;  /* 0x000000044e3a7c10 */ /* 0x000fe2000fe9e05f */
[----:B------:R-:W1:Y:S01]  /*1780*/  LDSM.16.M88.4 R32, [R0] ;  /* 0x000000000020783b */ /* 0x000e620000000200 */
[----:B------:R-:W-:Y:S02]  /*1790*/  LEA R81, P5, R72, UR4, 0x2 ;  /* 0x0000000448517c11 */ /* 0x000fe4000f8a10ff */
[----:B------:R-:W-:Y:S01]  /*17a0*/  IADD3.X R59, PT, PT, RZ, UR5, RZ, P4, P6 ;  /* 0x00000005ff3b7c10 */ /* 0x000fe2000a7ec4ff */
[----:B------:R-:W2:Y:S01]  /*17b0*/  LDSM.16.M88.4 R44, [R0+0x100] ;  /* 0x00010000002c783b */ /* 0x000ea20000000200 */
[----:B------:R-:W-:Y:S02]  /*17c0*/  LEA R85, P6, R74, UR4, 0x2 ;  /* 0x000000044a557c11 */ /* 0x000fe4000f8c10ff */
[----:B------:R-:W-:Y:S01]  /*17d0*/  LEA R83, P4, R76, UR4, 0x2 ;  /* 0x000000044c537c11 */ /* 0x000fe2000f8810ff */
[----:B0-----:R-:W-:Y:S01]  /*17e0*/  STG.E desc[UR16][R58.64], R4 ;  /* 0x000000043a007986 */ /* 0x001fe2000c101910 */
[----:B------:R-:W-:-:S02]  /*17f0*/  LEA.HI.X R72, R72, UR5, RZ, 0x2, P5 ;  /* 0x0000000548487c11 */ /* 0x000fc4000a8f14ff */
[----:B------:R-:W-:Y:S01]  /*1800*/  LEA.HI.X R74, R74, UR5, RZ, 0x2, P6 ;  /* 0x000000054a4a7c11 */ /* 0x000fe2000b0f14ff */
[----:B------:R-:W-:Y:S01]  /*1810*/  STG.E desc[UR16][R58.64+0x100], R5 ;  /* 0x000100053a007986 */ /* 0x000fe2000c101910 */
[C---:B------:R-:W-:Y:S02]  /*1820*/  IADD3 R80, P5, PT, R78.reuse, R81, RZ ;  /* 0x000000514e507210 */ /* 0x040fe40007fbe0ff */
[----:B------:R-:W-:Y:S01]  /*1830*/  IADD3 R84, P6, PT, R78, R85, RZ ;  /* 0x000000554e547210 */ /* 0x000fe20007fde0ff */
[----:B------:R-:W-:Y:S01]  /*1840*/  LDSM.16.M88.4 R52, [R0+0x500] ;  /* 0x000500000034783b */ /* 0x000fe20000000200 */
[----:B------:R-:W-:Y:S01]  /*1850*/  LEA.HI.X R76, R76, UR5, RZ, 0x2, P4 ;  /* 0x000000054c4c7c11 */ /* 0x000fe2000a0f14ff */
[----:B------:R-:W-:Y:S01]  /*1860*/  IMAD.X R81, RZ, RZ, R72, P5 ;  /* 0x000000ffff517224 */ /* 0x000fe200028e0648 */
[C---:B------:R-:W-:Y:S01]  /*1870*/  IADD3 R82, P4, PT, R78.reuse, R83, RZ ;  /* 0x000000534e527210 */ /* 0x040fe20007f9e0ff */
[----:B------:R-:W-:Y:S01]  /*1880*/  IMAD.X R85, RZ, RZ, R74, P6 ;  /* 0x000000ffff557224 */ /* 0x000fe200030e064a */
[----:B------:R-:W-:-:S02]  /*1890*/  IADD3 R60, P0, PT, R78, R99, RZ ;  /* 0x000000634e3c7210 */ /* 0x000fc40007f1e0ff */
[C---:B----4-:R-:W-:Y:S01]  /*18a0*/  IADD3 R64, P6, PT, R78.reuse, R97, RZ ;  /* 0x000000614e407210 */ /* 0x050fe20007fde0ff */
[----:B------:R-:W-:Y:S01]  /*18b0*/  IMAD.X R83, RZ, RZ, R76, P4 ;  /* 0x000000ffff537224 */ /* 0x000fe200020e064c */
[C---:B------:R-:W-:Y:S01]  /*18c0*/  IADD3 R66, P5, PT, R78.reuse, R39, RZ ;  /* 0x000000274e427210 */ /* 0x040fe20007fbe0ff */
[----:B------:R-:W-:Y:S01]  /*18d0*/  IMAD.X R61, RZ, RZ, R51, P0 ;  /* 0x000000ffff3d7224 */ /* 0x000fe200000e0633 */
[C---:B------:R-:W-:Y:S01]  /*18e0*/  IADD3 R74, P4, PT, R78.reuse, R75, RZ ;  /* 0x0000004b4e4a7210 */ /* 0x040fe20007f9e0ff */
[----:B------:R-:W-:Y:S01]  /*18f0*/  IMAD.X R65, RZ, RZ, R38, P6 ;  /* 0x000000ffff417224 */ /* 0x000fe200030e0626 */
[----:B------:R-:W-:Y:S01]  /*1900*/  LEA.HI.X R40, R37, UR5, RZ, 0x2, P3 ;  /* 0x0000000525287c11 */ /* 0x000fe200098f14ff */
[----:B------:R-:W-:Y:S01]  /*1910*/  IMAD.X R67, RZ, RZ, R50, P5 ;  /* 0x000000ffff437224 */ /* 0x000fe200028e0632 */
[C---:B------:R-:W-:Y:S01]  /*1920*/  IADD3 R56, P0, PT, R78.reuse, R57, RZ ;  /* 0x000000394e387210 */ /* 0x040fe20007f1e0ff */
[----:B------:R-:W-:Y:S01]  /*1930*/  IMAD.X R75, RZ, RZ, R43, P4 ;  /* 0x000000ffff4b7224 */ /* 0x000fe200020e062b */
[C---:B------:R-:W-:Y:S01]  /*1940*/  IADD3 R62, P6, PT, R78.reuse, R63, RZ ;  /* 0x0000003f4e3e7210 */ /* 0x040fe20007fde0ff */
[----:B------:R-:W0:Y:S01]  /*1950*/  LDSM.16.M88.4 R36, [R0+0x200] ;  /* 0x000200000024783b */ /* 0x000e220000000200 */
[C---:B------:R-:W-:Y:S01]  /*1960*/  IADD3 R76, P5, PT, R78.reuse, R77, RZ ;  /* 0x0000004d4e4c7210 */ /* 0x040fe20007fbe0ff */
[----:B------:R-:W-:Y:S01]  /*1970*/  IMAD.X R57, RZ, RZ, R42, P0 ;  /* 0x000000ffff397224 */ /* 0x000fe200000e062a */
[C---:B------:R-:W-:Y:S01]  /*1980*/  IADD3 R86, P4, PT, R78.reuse, R87, RZ ;  /* 0x000000574e567210 */ /* 0x040fe20007f9e0ff */
[----:B------:R-:W-:Y:S01]  /*1990*/  IMAD.X R63, RZ, RZ, R41, P6 ;  /* 0x000000ffff3f7224 */ /* 0x000fe200030e0629 */
[----:B------:R-:W-:Y:S01]  /*19a0*/  LEA R91, P3, R73, UR4, 0x9 ;  /* 0x00000004495b7c11 */ /* 0x000fe2000f8648ff */
[----:B------:R-:W-:Y:S01]  /*19b0*/  IMAD.X R77, RZ, RZ, R40, P5 ;  /* 0x000000ffff4d7224 */ /* 0x000fe200028e0628 */
[C---:B------:R-:W-:Y:S01]  /*19c0*/  LEA R49, P2, R3.reuse, UR4, 0x9 ;  /* 0x0000000403317c11 */ /* 0x040fe2000f8448ff */
[----:B------:R-:W3:Y:S01]  /*19d0*/  LDSM.16.M88.4 R40, [R0+0x300] ;  /* 0x000300000028783b */ /* 0x000ee20000000200 */
[C---:B------:R-:W-:Y:S01]  /*19e0*/  IADD3 R88, P0, PT, R78.reuse, R89, RZ ;  /* 0x000000594e587210 */ /* 0x040fe20007f1e0ff */
[----:B------:R-:W-:Y:S01]  /*19f0*/  IMAD.X R87, RZ, RZ, R48, P4 ;  /* 0x000000ffff577224 */ /* 0x000fe200020e0630 */
[C---:B------:R-:W-:Y:S01]  /*1a00*/  IADD3 R72, P6, PT, R78.reuse, R93, RZ ;  /* 0x0000005d4e487210 */ /* 0x040fe20007fde0ff */
[----:B-1----:R-:W-:Y:S01]  /*1a10*/  STG.E desc[UR16][R58.64+0x80], R32 ;  /* 0x000080203a007986 */ /* 0x002fe2000c101910 */
[C---:B------:R-:W-:Y:S01]  /*1a20*/  IADD3 R90, P5, PT, R78.reuse, R91, RZ ;  /* 0x0000005b4e5a7210 */ /* 0x040fe20007fbe0ff */
[----:B------:R-:W-:Y:S01]  /*1a30*/  IMAD.SHL.U32 R3, R3, 0x80, RZ ;  /* 0x0000008003037824 */ /* 0x000fe200078e00ff */
[----:B------:R-:W-:Y:S01]  /*1a40*/  IADD3 R78, P4, PT, R78, R49, RZ ;  /* 0x000000314e4e7210 */ /* 0x000fe20007f9e0ff */
[----:B------:R-:W-:Y:S01]  /*1a50*/  STG.E desc[UR16][R58.64+0x180], R33 ;  /* 0x000180213a007986 */ /* 0x000fe2000c101910 */
[----:B------:R-:W-:-:S02]  /*1a60*/  IMAD.X R89, RZ, RZ, R2, P0 ;  /* 0x000000ffff597224 */ /* 0x000fc400000e0602 */
[----:B------:R-:W-:Y:S01]  /*1a70*/  LEA.HI.X R3, R3, UR5, RZ, 0x2, P2 ;  /* 0x0000000503037c11 */ /* 0x000fe200090f14ff */
[----:B------:R-:W1:Y:S04]  /*1a80*/  LDSM.16.M88.4 R48, [R0+0x400] ;  /* 0x000400000030783b */ /* 0x000e680000000200 */
[----:B------:R-:W-:Y:S04]  /*1a90*/  STG.E desc[UR16][R80.64], R6 ;  /* 0x0000000650007986 */ /* 0x000fe8000c101910 */
[----:B------:R-:W-:Y:S04]  /*1aa0*/  STG.E desc[UR16][R80.64+0x80], R34 ;  /* 0x0000802250007986 */ /* 0x000fe8000c101910 */
[----:B------:R-:W-:Y:S04]  /*1ab0*/  STG.E desc[UR16][R80.64+0x100], R7 ;  /* 0x0001000750007986 */ /* 0x000fe8000c101910 */
[----:B------:R-:W-:Y:S04]  /*1ac0*/  STG.E desc[UR16][R80.64+0x180], R35 ;  /* 0x0001802350007986 */ /* 0x000fe8000c101910 */
[----:B------:R-:W-:Y:S04]  /*1ad0*/  STG.E desc[UR16][R84.64], R8 ;  /* 0x0000000854007986 */ /* 0x000fe8000c101910 */
[----:B------:R-:W-:Y:S04]  /*1ae0*/  STG.E desc[UR16][R84.64+0x100], R9 ;  /* 0x0001000954007986 */ /* 0x000fe8000c101910 */
[----:B--2---:R-:W-:Y:S04]  /*1af0*/  STG.E desc[UR16][R84.64+0x80], R44 ;  /* 0x0000802c54007986 */ /* 0x004fe8000c101910 */
[----:B------:R-:W-:Y:S04]  /*1b00*/  STG.E desc[UR16][R84.64+0x180], R45 ;  /* 0x0001802d54007986 */ /* 0x000fe8000c101910 */
[----:B------:R-:W2:Y:S04]  /*1b10*/  LDSM.16.M88.4 R4, [R0+0x600] ;  /* 0x000600000004783b */ /* 0x000ea80000000200 */
[----:B------:R-:W-:Y:S04]  /*1b20*/  STG.E desc[UR16][R82.64], R10 ;  /* 0x0000000a52007986 */ /* 0x000fe8000c101910 */
[----:B------:R-:W-:Y:S04]  /*1b30*/  STG.E desc[UR16][R82.64+0x100], R11 ;  /* 0x0001000b52007986 */ /* 0x000fe8000c101910 */
[----:B------:R4:W5:Y:S04]  /*1b40*/  LDSM.16.M88.4 R8, [R0+0x700] ;  /* 0x000700000008783b */ /* 0x0009680000000200 */
[----:B------:R0:W-:Y:S01]  /*1b50*/  STG.E desc[UR16][R82.64+0x80], R46 ;  /* 0x0000802e52007986 */ /* 0x0001e2000c101910 */
[----:B----4-:R-:W-:-:S03]  /*1b60*/  IMAD.SHL.U32 R0, R73, 0x80, RZ ;  /* 0x0000008049007824 */ /* 0x010fc600078e00ff */
[----:B------:R4:W-:Y:S01]  /*1b70*/  STG.E desc[UR16][R82.64+0x180], R47 ;  /* 0x0001802f52007986 */ /* 0x0009e2000c101910 */
[----:B------:R-:W-:Y:S02]  /*1b80*/  IMAD.X R73, RZ, RZ, R79, P6 ;  /* 0x000000ffff497224 */ /* 0x000fe400030e064f */
[----:B------:R-:W-:Y:S01]  /*1b90*/  IMAD.X R79, RZ, RZ, R3, P4 ;  /* 0x000000ffff4f7224 */ /* 0x000fe200020e0603 */
[----:B------:R4:W-:Y:S01]  /*1ba0*/  STG.E desc[UR16][R60.64], R12 ;  /* 0x0000000c3c007986 */ /* 0x0009e2000c101910 */
[----:B------:R-:W-:-:S03]  /*1bb0*/  LEA.HI.X R0, R0, UR5, RZ, 0x2, P3 ;  /* 0x0000000500007c11 */ /* 0x000fc600098f14ff */
[----:B------:R4:W-:Y:S02]  /*1bc0*/  STG.E desc[UR16][R60.64+0x100], R13 ;  /* 0x0001000d3c007986 */ /* 0x0009e4000c101910 */
[----:B------:R-:W-:Y:S02]  /*1bd0*/  IMAD.X R91, RZ, RZ, R0, P5 ;  /* 0x000000ffff5b7224 */ /* 0x000fe400028e0600 */
[----:B0-----:R4:W-:Y:S04]  /*1be0*/  STG.E desc[UR16][R60.64+0x80], R36 ;  /* 0x000080243c007986 */ /* 0x0019e8000c101910 */
[----:B------:R4:W-:Y:S04]  /*1bf0*/  STG.E desc[UR16][R60.64+0x180], R37 ;  /* 0x000180253c007986 */ /* 0x0009e8000c101910 */
[----:B------:R4:W-:Y:S04]  /*1c00*/  STG.E desc[UR16][R64.64], R14 ;  /* 0x0000000e40007986 */ /* 0x0009e8000c101910 */
[----:B------:R4:W-:Y:S04]  /*1c10*/  STG.E desc[UR16][R64.64+0x80], R38 ;  /* 0x0000802640007986 */ /* 0x0009e8000c101910 */
[----:B------:R4:W-:Y:S04]  /*1c20*/  STG.E desc[UR16][R64.64+0x100], R15 ;  /* 0x0001000f40007986 */ /* 0x0009e8000c101910 */
[----:B------:R4:W-:Y:S04]  /*1c30*/  STG.E desc[UR16][R64.64+0x180], R39 ;  /* 0x0001802740007986 */ /* 0x0009e8000c101910 */
[----:B------:R4:W-:Y:S04]  /*1c40*/  STG.E desc[UR16][R66.64], R16 ;  /* 0x0000001042007986 */ /* 0x0009e8000c101910 */
[----:B------:R4:W-:Y:S04]  /*1c50*/  STG.E desc[UR16][R66.64+0x100], R17 ;  /* 0x0001001142007986 */ /* 0x0009e8000c101910 */
[----:B---3--:R4:W-:Y:S04]  /*1c60*/  STG.E desc[UR16][R66.64+0x80], R40 ;  /* 0x0000802842007986 */ /* 0x0089e8000c101910 */
[----:B------:R4:W-:Y:S04]  /*1c70*/  STG.E desc[UR16][R66.64+0x180], R41 ;  /* 0x0001802942007986 */ /* 0x0009e8000c101910 */
[----:B------:R4:W-:Y:S04]  /*1c80*/  STG.E desc[UR16][R74.64], R18 ;  /* 0x000000124a007986 */ /* 0x0009e8000c101910 */
[----:B------:R4:W-:Y:S04]  /*1c90*/  STG.E desc[UR16][R74.64+0x80], R42 ;  /* 0x0000802a4a007986 */ /* 0x0009e8000c101910 */
[----:B------:R4:W-:Y:S04]  /*1ca0*/  STG.E desc[UR16][R74.64+0x100], R19 ;  /* 0x000100134a007986 */ /* 0x0009e8000c101910 */
[----:B------:R4:W-:Y:S04]  /*1cb0*/  STG.E desc[UR16][R74.64+0x180], R43 ;  /* 0x0001802b4a007986 */ /* 0x0009e8000c101910 */
[----:B------:R4:W-:Y:S04]  /*1cc0*/  STG.E desc[UR16][R56.64], R20 ;  /* 0x0000001438007986 */ /* 0x0009e8000c101910 */
[----:B------:R4:W-:Y:S04]  /*1cd0*/  STG.E desc[UR16][R56.64+0x100], R21 ;  /* 0x0001001538007986 */ /* 0x0009e8000c101910 */
[----:B-1----:R4:W-:Y:S04]  /*1ce0*/  STG.E desc[UR16][R56.64+0x80], R48 ;  /* 0x0000803038007986 */ /* 0x0029e8000c101910 */
[----:B------:R4:W-:Y:S04]  /*1cf0*/  STG.E desc[UR16][R56.64+0x180], R49 ;  /* 0x0001803138007986 */ /* 0x0009e8000c101910 */
        /* <DEDUP_REMOVED lines=14> */
[----:B--2---:R4:W-:Y:S04]  /*1de0*/  STG.E desc[UR16][R88.64+0x80], R4 ;  /* 0x0000800458007986 */ /* 0x0049e8000c101910 */
[----:B------:R4:W-:Y:S04]  /*1df0*/  STG.E desc[UR16][R88.64+0x180], R5 ;  /* 0x0001800558007986 */ /* 0x0009e8000c101910 */
[----:B------:R4:W-:Y:S04]  /*1e00*/  STG.E desc[UR16][R72.64], R30 ;  /* 0x0000001e48007986 */ /* 0x0009e8000c101910 */
[----:B------:R4:W-:Y:S04]  /*1e10*/  STG.E desc[UR16][R72.64+0x80], R6 ;  /* 0x0000800648007986 */ /* 0x0009e8000c101910 */
[----:B------:R4:W-:Y:S04]  /*1e20*/  STG.E desc[UR16][R72.64+0x100], R31 ;  /* 0x0001001f48007986 */ /* 0x0009e8000c101910 */
[----:B------:R4:W-:Y:S04]  /*1e30*/  STG.E desc[UR16][R72.64+0x180], R7 ;  /* 0x0001800748007986 */ /* 0x0009e8000c101910 */
[----:B------:R4:W-:Y:S04]  /*1e40*/  STG.E desc[UR16][R90.64], R68 ;  /* 0x000000445a007986 */ /* 0x0009e8000c101910 */
[----:B------:R4:W-:Y:S04]  /*1e50*/  STG.E desc[UR16][R90.64+0x100], R69 ;  /* 0x000100455a007986 */ /* 0x0009e8000c101910 */
[----:B-----5:R4:W-:Y:S04]  /*1e60*/  STG.E desc[UR16][R90.64+0x80], R8 ;  /* 0x000080085a007986 */ /* 0x0209e8000c101910 */
[----:B------:R4:W-:Y:S04]  /*1e70*/  STG.E desc[UR16][R90.64+0x180], R9 ;  /* 0x000180095a007986 */ /* 0x0009e8000c101910 */
[----:B------:R4:W-:Y:S04]  /*1e80*/  STG.E desc[UR16][R78.64], R70 ;  /* 0x000000464e007986 */ /* 0x0009e8000c101910 */
[----:B------:R4:W-:Y:S04]  /*1e90*/  STG.E desc[UR16][R78.64+0x80], R10 ;  /* 0x0000800a4e007986 */ /* 0x0009e8000c101910 */
[----:B------:R4:W-:Y:S04]  /*1ea0*/  STG.E desc[UR16][R78.64+0x100], R71 ;  /* 0x000100474e007986 */ /* 0x0009e8000c101910 */
[----:B------:R4:W-:Y:S01]  /*1eb0*/  STG.E desc[UR16][R78.64+0x180], R11 ;  /* 0x0001800b4e007986 */ /* 0x0009e2000c101910 */
[----:B------:R-:W-:Y:S06]  /*1ec0*/  BAR.SYNC.DEFER_BLOCKING 0x0 ;  /* 0x0000000000007b1d */ /* 0x000fec0000010000 */
[----:B------:R-:W-:Y:S05]  /*1ed0*/  @P1 BRA `(.L_x_8) ;  /* 0x00000000009c1947 */ /* 0x000fea0003800000 */
[----:B------:R-:W-:Y:S01]  /*1ee0*/  NOP ;  /* 0x0000000000007918 */ /* 0x000fe20000000000 */
[----:B------:R-:W-:Y:S01]  /*1ef0*/  UMOV UR4, 0x50 ;  /* 0x0000005000047882 */ /* 0x000fe20000000000 */
[----:B------:R-:W-:Y:S01]  /*1f00*/  IMAD.U32 R0, RZ, RZ, UR15 ;  /* 0x0000000fff007e24 */ /* 0x000fe2000f8e00ff */
[----:B------:R-:W-:Y:S01]  /*1f10*/  ULEA UR13, UR13, UR4, 0x18 ;  /* 0x000000040d0d7291 */ /* 0x000fe2000f8ec0ff */
[----:B------:R-:W-:Y:S02]  /*1f20*/  IMAD.MOV.U32 R3, RZ, RZ, 0xf ;  /* 0x0000000fff037424 */ /* 0x000fe400078e00ff */
[----:B----4-:R-:W-:Y:S01]  /*1f30*/  IMAD.MOV.U32 R7, RZ, RZ, 0x1 ;  /* 0x00000001ff077424 */ /* 0x010fe200078e00ff */
[----:B------:R-:W-:-:S04]  /*1f40*/  LOP3.LUT R0, R0, 0xffff, RZ, 0xc0, !PT ;  /* 0x0000ffff00007812 */ /* 0x000fc800078ec0ff */
[----:B------:R-:W-:Y:S01]  /*1f50*/  SHF.R.U32.HI R0, RZ, 0x5, R0 ;  /* 0x00000005ff007819 */ /* 0x000fe20000011600 */
[----:B------:R-:W0:Y:S04]  /*1f60*/  LDS R5, [UR13] ;  /* 0x0000000dff057984 */ /* 0x000e280008000800 */
[----:B------:R-:W-:Y:S01]  /*1f70*/  VIADD R2, R0, 0x10 ;  /* 0x0000001000027836 */ /* 0x000fe20000000000 */
[----:B------:R-:W-:-:S04]  /*1f80*/  SHF.L.U32 R0, R3, R0, RZ ;  /* 0x0000000003007219 */ /* 0x000fc800000006ff */
[----:B------:R-:W-:-:S04]  /*1f90*/  SHF.L.U32 R3, R7, R2, RZ ;  /* 0x0000000207037219 */ /* 0x000fc800000006ff */
[----:B------:R-:W-:-:S04]  /*1fa0*/  LOP3.LUT R0, R3, R0, RZ, 0xfc, !PT ;  /* 0x0000000003007212 */ /* 0x000fc800078efcff */
[C---:B------:R-:W-:Y:S02]  /*1fb0*/  LOP3.LUT R2, R0.reuse, 0xffff, RZ, 0xc0, !PT ;  /* 0x0000ffff00027812 */ /* 0x040fe400078ec0ff */
[----:B0-----:R-:W-:-:S04]  /*1fc0*/  LOP3.LUT R3, R0, 0xffff, R5, 0x80, !PT ;  /* 0x0000ffff00037812 */ /* 0x001fc800078e8005 */
[----:B------:R-:W-:-:S13]  /*1fd0*/  ISETP.NE.AND P0, PT, R3, R2, PT ;  /* 0x000000020300720c */ /* 0x000fda0003f05270 */
[----:B------:R-:W-:Y:S05]  /*1fe0*/  @P0 BRA `(.L_x_9) ;  /* 0x0000000000500947 */ /* 0x000fea0003800000 */
[----:B------:R-:W-:Y:S02]  /*1ff0*/  SHF.R.U32.HI R5, RZ, 0x10, R5 ;  /* 0x00000010ff057819 */ /* 0x000fe40000011605 */
[----:B------:R-:W-:-:S04]  /*2000*/  SHF.R.U32.HI R2, RZ, 0x10, R0 ;  /* 0x00000010ff027819 */ /* 0x000fc80000011600 */
[----:B------:R-:W-:-:S04]  /*2010*/  LOP3.LUT R5, R5, R2, RZ, 0xc0, !PT ;  /* 0x0000000205057212 */ /* 0x000fc800078ec0ff */
[----:B------:R-:W-:-:S13]  /*2020*/  ISETP.NE.AND P0, PT, R5, R2, PT ;  /* 0x000000020500720c */ /* 0x000fda0003f05270 */
[----:B------:R-:W-:Y:S05]  /*2030*/  @P0 BRA `(.L_x_10) ;  /* 0x0000000000300947 */ /* 0x000fea0003800000 */
[----:B------:R-:W-:Y:S01]  /*2040*/  R2UR UR4, R0 ;  /* 0x00000000000472ca */ /* 0x000fe200000e0000 */
[----:B------:R-:W-:Y:S01]  /*2050*/  VOTEU.ANY UR5, UPT, PT ;  /* 0x0000000000057886 */ /* 0x000fe200038e0100 */
[----:B------:R-:W0:Y:S01]  /*2060*/  S2R R0, SR_LANEID ;  /* 0x0000000000007919 */ /* 0x000e220000000000 */
[----:B------:R-:W-:-:S10]  /*2070*/  UFLO.U32 UR5, UR5 ;  /* 0x00000005000572bd */ /* 0x000fd400080e0000 */
[----:B------:R-:W-:-:S06]  /*2080*/  ULOP3.LUT UR4, URZ, UR4, URZ, 0x33, !UPT ;  /* 0x00000004ff047292 */ /* 0x000fcc000f8e33ff */
[----:B------:R-:W-:-:S04]  /*2090*/  IMAD.U32 R2, RZ, RZ, UR4 ;  /* 0x00000004ff027e24 */ /* 0x000fc8000f8e00ff */
[----:B------:R-:W1:Y:S02]  /*20a0*/  REDUX UR6, R2 ;  /* 0x00000000020673c4 */ /* 0x000e640000000000 */
[----:B------:R2:W-:Y:S01]  /*20b0*/  UTCATOMSWS.AND URZ, UR4 ;  /* 0x0000000400ff79e3 */ /* 0x0005e20008000000 */
[----:B0-----:R-:W-:Y:S01]  /*20c0*/  ISETP.EQ.U32.AND P0, PT, R0, UR5, PT ;  /* 0x0000000500007c0c */ /* 0x001fe2000bf02070 */
[----:B-1----:R-:W-:-:S12]  /*20d0*/  IMAD.U32 R0, RZ, RZ, UR6 ;  /* 0x00000006ff007e24 */ /* 0x002fd8000f8e00ff */
[----:B------:R2:W-:Y:S01]  /*20e0*/  @P0 ATOMS.AND RZ, [UR13], R0 ;  /* 0x00000000ffff098c */ /* 0x0005e2000a80000d */
[----:B------:R-:W-:Y:S05]  /*20f0*/  BRA `(.L_x_8) ;  /* 0x0000000000147947 */ /* 0x000fea0003800000 */
.L_x_10:
[----:B------:R-:W-:-:S07]  /*2100*/  MOV R2, 0x2120 ;  /* 0x0000212000027802 */ /* 0x000fce0000000f00 */
[----:B------:R-:W-:Y:S05]  /*2110*/  CALL.REL.NOINC `($__internal_0_$__cuda_sm10x_tcgen05_guardrail_trap_col_being_dealloced_not_returned_by_alloc) ;  /* 0x0000000000207944 */ /* 0x000fea0003c00000 */
[----:B------:R-:W-:Y:S05]  /*2120*/  BRA `(.L_x_8) ;  /* 0x0000000000087947 */ /* 0x000fea0003800000 */
.L_x_9:
[----:B------:R-:W-:-:S07]  /*2130*/  MOV R2, 0x2150 ;  /* 0x0000215000027802 */ /* 0x000fce0000000f00 */
[----:B------:R-:W-:Y:S05]  /*2140*/  CALL.REL.NOINC `($__internal_2_$__cuda_sm10x_tcgen05_guardrail_trap_unallocated_columns_being_dealloced) ;  /* 0x00000000002c7944 */ /* 0x000fea0003c00000 */
.L_x_8:
[----:B------:R-:W-:Y:S01]  /*2150*/  NOP ;  /* 0x0000000000007918 */ /* 0x000fe20000000000 */
[----:B--2---:R-:W-:Y:S05]  /*2160*/  EXIT ;  /* 0x000000000000794d */ /* 0x004fea0003800000 */
.L_x_7:
[----:B------:R-:W0:Y:S02]  /*2170*/  SYNCS.PHASECHK.TRANS64.TRYWAIT P0, [UR14+0x4000], RZ ;  /* 0x004000ffff0075a7 */ /* 0x000e24000800110e */
[----:B0-----:R-:W-:Y:S05]  /*2180*/  @!P0 BRA `(.L_x_7) ;  /* 0xfffffffc00f88947 */ /* 0x001fea000383ffff */
[----:B------:R-:W-:Y:S05]  /*2190*/  BRA `(.L_x_11) ;  /* 0xfffffff000287947 */ /* 0x000fea000383ffff */
        .weak           $__internal_0_$__cuda_sm10x_tcgen05_guardrail_trap_col_being_dealloced_not_returned_by_alloc
        .type           $__internal_0_$__cuda_sm10x_tcgen05_guardrail_trap_col_being_dealloced_not_returned_by_alloc,@function
        .size           $__internal_0_$__cuda_sm10x_tcgen05_guardrail_trap_col_being_dealloced_not_returned_by_alloc,($__internal_1_$__cuda_sm10x_tcgen05_guardrail_trap_phase_invalid_during_alloc - $__internal_0_$__cuda_sm10x_tcgen05_guardrail_trap_col_being_dealloced_not_returned_by_alloc)
$__internal_0_$__cuda_sm10x_tcgen05_guardrail_trap_col_being_dealloced_not_returned_by_alloc:
[----:B------:R-:W-:Y:S05]  /*21a0*/  BPT.TRAP 0x1 ;  /* 0x000000040000795c */ /* 0x000fea0000300000 */
[----:B------:R-:W-:-:S04]  /*21b0*/  IMAD.MOV.U32 R3, RZ, RZ, 0x0 ;  /* 0x00000000ff037424 */ /* 0x000fc800078e00ff */
[----:B------:R-:W-:Y:S05]  /*21c0*/  RET.REL.NODEC R2 `(gluon_mma) ;  /* 0xffffffdc028c7950 */ /* 0x000fea0003c3ffff */
        .weak           $__internal_1_$__cuda_sm10x_tcgen05_guardrail_trap_phase_invalid_during_alloc
        .type           $__internal_1_$__cuda_sm10x_tcgen05_guardrail_trap_phase_invalid_during_alloc,@function
        .size           $__internal_1_$__cuda_sm10x_tcgen05_guardrail_trap_phase_invalid_during_alloc,($__internal_2_$__cuda_sm10x_tcgen05_guardrail_trap_unallocated_columns_being_dealloced - $__internal_1_$__cuda_sm10x_tcgen05_guardrail_trap_phase_invalid_during_alloc)
$__internal_1_$__cuda_sm10x_tcgen05_guardrail_trap_phase_invalid_during_alloc:
[----:B------:R-:W-:Y:S05]  /*21d0*/  BPT.TRAP 0x1 ;  /* 0x000000040000795c */ /* 0x000fea0000300000 */
[----:B------:R-:W-:-:S04]  /*21e0*/  IMAD.MOV.U32 R3, RZ, RZ, 0x0 ;  /* 0x00000000ff037424 */ /* 0x000fc800078e00ff */
[----:B------:R-:W-:Y:S05]  /*21f0*/  RET.REL.NODEC R2 `(gluon_mma) ;  /* 0xffffffdc02807950 */ /* 0x000fea0003c3ffff */
        .weak           $__internal_2_$__cuda_sm10x_tcgen05_guardrail_trap_unallocated_columns_being_dealloced
        .type           $__internal_2_$__cuda_sm10x_tcgen05_guardrail_trap_unallocated_columns_being_dealloced,@function
        .size           $__internal_2_$__cuda_sm10x_tcgen05_guardrail_trap_unallocated_columns_being_dealloced,(.L_x_15 - $__internal_2_$__cuda_sm10x_tcgen05_guardrail_trap_unallocated_columns_being_dealloced)
$__internal_2_$__cuda_sm10x_tcgen05_guardrail_trap_unallocated_columns_being_dealloced:
[----:B------:R-:W-:Y:S05]  /*2200*/  BPT.TRAP 0x1 ;  /* 0x000000040000795c */ /* 0x000fea0000300000 */
[----:B------:R-:W-:-:S04]  /*2210*/  IMAD.MOV.U32 R3, RZ, RZ, 0x0 ;  /* 0x00000000ff037424 */ /* 0x000fc800078e00ff */
[----:B------:R-:W-:Y:S05]  /*2220*/  RET.REL.NODEC R2 `(gluon_mma) ;  /* 0xffffffdc02747950 */ /* 0x000fea0003c3ffff */
.L_x_12:
[----:B------:R-:W-:-:S00]  /*2230*/  BRA `(.L_x_12) ;  /* 0xfffffffc00fc7947 */ /* 0x000fc0000383ffff */
[----:B------:R-:W-:-:S00]  /*2240*/  NOP ;  /* 0x0000000000007918 */ /* 0x000fc00000000000 */
        /* <DEDUP_REMOVED lines=11> */
.L_x_15:


//--------------------- .nv.shared.gluon_mma      --------------------------
	.section	.nv.shared.gluon_mma,"aw",@nobits
	.sectionflags	@""
	.align	16
	.zero		1024


//--------------------- .nv.shared.reserved.0     --------------------------
	.section	.nv.shared.reserved.0,"aw",@nobits
	.align	8
	.weak		__nv_reservedSMEM_offset_0_alias
	.size		__nv_reservedSMEM_offset_0_alias, 0, 64
	.other		__nv_reservedSMEM_offset_0_alias,@"STO_CUDA_RESERVED_SHARED STV_DEFAULT"
__nv_reservedSMEM_offset_0_alias:
	.zero		0
.nv.shared.reserved.0:
	.zero		64
	.weak		__nv_reservedSMEM_allocation_phase
	.type		__nv_reservedSMEM_allocation_phase,@object
	.size		__nv_reservedSMEM_allocation_phase,(.L_0 - __nv_reservedSMEM_allocation_phase)
__nv_reservedSMEM_allocation_phase:
	.zero		1
.L_0:
	.zero		7
	.weak		__nv_reservedSMEM_devtool_atexit_pc
	.type		__nv_reservedSMEM_devtool_atexit_pc,@object
	.size		__nv_reservedSMEM_devtool_atexit_pc,(__nv_reservedSMEM_allocation_mask - __nv_reservedSMEM_devtool_atexit_pc)
__nv_reservedSMEM_devtool_atexit_pc:
	.zero		8
	.weak		__nv_reservedSMEM_allocation_mask
	.type		__nv_reservedSMEM_allocation_mask,@object
	.size		__nv_reservedSMEM_allocation_mask,(.L_2 - __nv_reservedSMEM_allocation_mask)
__nv_reservedSMEM_allocation_mask:
	.zero		4
.L_2:


//--------------------- .nv.constant0.gluon_mma   --------------------------
	.section	.nv.constant0.gluon_mma,"a",@progbits
	.sectionflags	@""
	.align	4
.nv.constant0.gluon_mma:
	.zero		936


//--------------------- SYMBOLS --------------------------

	.type		.nv.reservedSmem.offset0,@object
	.size		.nv.reservedSmem.offset0,0x4
	.type		.nv.reservedSmem.cap,@object
	.size		.nv.reservedSmem.cap,0x4
